//
// Generated by NVIDIA NVVM Compiler
//
// Compiler Build ID: CL-36424714
// Cuda compilation tools, release 13.0, V13.0.88
// Based on NVVM 20.0.0
//

.version 9.0
.target sm_100
.address_size 64

	// .globl	_Z7GPR_gpuPdS_S_S_PiS0_dS_ii
.extern .func  (.param .b64 func_retval0) malloc
(
	.param .b64 malloc_param_0
)
;
.extern .func free
(
	.param .b64 free_param_0
)
;
.func  (.param .b64 func_retval0) __internal_accurate_pow
(
	.param .b64 __internal_accurate_pow_param_0
)
;
.global .align 4 .u32 count;
// _ZZ7GPR_gpuPdS_S_S_PiS0_dS_iiE2K0 has been demoted
// _ZZ7GPR_gpuPdS_S_S_PiS0_dS_iiE1A has been demoted
// _ZZ7GPR_gpuPdS_S_S_PiS0_dS_iiE2kT has been demoted
// _ZZ7GPR_gpuPdS_S_S_PiS0_dS_iiE1z has been demoted
.extern .shared .align 16 .b8 partial_sum[];

.visible .entry _Z7GPR_gpuPdS_S_S_PiS0_dS_ii(
	.param .u64 .ptr .align 1 _Z7GPR_gpuPdS_S_S_PiS0_dS_ii_param_0,
	.param .u64 .ptr .align 1 _Z7GPR_gpuPdS_S_S_PiS0_dS_ii_param_1,
	.param .u64 .ptr .align 1 _Z7GPR_gpuPdS_S_S_PiS0_dS_ii_param_2,
	.param .u64 .ptr .align 1 _Z7GPR_gpuPdS_S_S_PiS0_dS_ii_param_3,
	.param .u64 .ptr .align 1 _Z7GPR_gpuPdS_S_S_PiS0_dS_ii_param_4,
	.param .u64 .ptr .align 1 _Z7GPR_gpuPdS_S_S_PiS0_dS_ii_param_5,
	.param .f64 _Z7GPR_gpuPdS_S_S_PiS0_dS_ii_param_6,
	.param .u64 .ptr .align 1 _Z7GPR_gpuPdS_S_S_PiS0_dS_ii_param_7,
	.param .u32 _Z7GPR_gpuPdS_S_S_PiS0_dS_ii_param_8,
	.param .u32 _Z7GPR_gpuPdS_S_S_PiS0_dS_ii_param_9
)
{
	.reg .pred 	%p<104>;
	.reg .b32 	%r<325>;
	.reg .b32 	%f<3>;
	.reg .b64 	%rd<218>;
	.reg .b64 	%fd<165>;
	// demoted variable
	.shared .align 8 .u64 _ZZ7GPR_gpuPdS_S_S_PiS0_dS_iiE2K0;
	// demoted variable
	.shared .align 8 .u64 _ZZ7GPR_gpuPdS_S_S_PiS0_dS_iiE1A;
	// demoted variable
	.shared .align 8 .u64 _ZZ7GPR_gpuPdS_S_S_PiS0_dS_iiE2kT;
	// demoted variable
	.shared .align 8 .u64 _ZZ7GPR_gpuPdS_S_S_PiS0_dS_iiE1z;
	ld.param.u64 	%rd27, [_Z7GPR_gpuPdS_S_S_PiS0_dS_ii_param_1];
	ld.param.u64 	%rd28, [_Z7GPR_gpuPdS_S_S_PiS0_dS_ii_param_2];
	ld.param.u64 	%rd29, [_Z7GPR_gpuPdS_S_S_PiS0_dS_ii_param_3];
	ld.param.u64 	%rd30, [_Z7GPR_gpuPdS_S_S_PiS0_dS_ii_param_4];
	ld.param.u64 	%rd31, [_Z7GPR_gpuPdS_S_S_PiS0_dS_ii_param_5];
	ld.param.f64 	%fd29, [_Z7GPR_gpuPdS_S_S_PiS0_dS_ii_param_6];
	ld.param.u64 	%rd32, [_Z7GPR_gpuPdS_S_S_PiS0_dS_ii_param_7];
	ld.param.u32 	%r107, [_Z7GPR_gpuPdS_S_S_PiS0_dS_ii_param_8];
	ld.param.u32 	%r108, [_Z7GPR_gpuPdS_S_S_PiS0_dS_ii_param_9];
	cvta.to.global.u64 	%rd1, %rd32;
	cvta.to.global.u64 	%rd2, %rd30;
	cvta.to.global.u64 	%rd3, %rd31;
	sub.s32 	%r1, %r107, %r108;
	mov.u32 	%r2, %tid.x;
	setp.ne.s32 	%p2, %r2, 0;
	@%p2 bra 	$L__BB0_2;
	mul.lo.s32 	%r109, %r107, %r107;
	mul.wide.u32 	%rd33, %r109, 8;
	{ // callseq 0, 0
	.param .b64 param0;
	st.param.b64 	[param0], %rd33;
	.param .b64 retval0;
	call.uni (retval0), 
	malloc, 
	(
	param0
	);
	ld.param.b64 	%rd34, [retval0];
	} // callseq 0
	st.shared.u64 	[_ZZ7GPR_gpuPdS_S_S_PiS0_dS_iiE2K0], %rd34;
	mul.lo.s32 	%r110, %r1, %r1;
	mul.wide.u32 	%rd36, %r110, 8;
	{ // callseq 1, 0
	.param .b64 param0;
	st.param.b64 	[param0], %rd36;
	.param .b64 retval0;
	call.uni (retval0), 
	malloc, 
	(
	param0
	);
	ld.param.b64 	%rd37, [retval0];
	} // callseq 1
	st.shared.u64 	[_ZZ7GPR_gpuPdS_S_S_PiS0_dS_iiE1A], %rd37;
	mul.lo.s32 	%r111, %r1, %r108;
	mul.wide.s32 	%rd39, %r111, 8;
	{ // callseq 2, 0
	.param .b64 param0;
	st.param.b64 	[param0], %rd39;
	.param .b64 retval0;
	call.uni (retval0), 
	malloc, 
	(
	param0
	);
	ld.param.b64 	%rd40, [retval0];
	} // callseq 2
	st.shared.u64 	[_ZZ7GPR_gpuPdS_S_S_PiS0_dS_iiE2kT], %rd40;
$L__BB0_2:
	bar.sync 	0;
	mul.lo.s32 	%r3, %r107, %r107;
	setp.ge.u32 	%p3, %r2, %r3;
	@%p3 bra 	$L__BB0_20;
	ld.shared.u64 	%rd4, [_ZZ7GPR_gpuPdS_S_S_PiS0_dS_iiE2K0];
	cvta.to.global.u64 	%rd5, %rd28;
	cvta.to.global.u64 	%rd6, %rd27;
	mov.f64 	%fd30, 0d4000000000000000;
	{
	.reg .b32 %temp; 
	mov.b64 	{%temp, %r4}, %fd30;
	}
	and.b32  	%r5, %r4, 2146435072;
	setp.eq.s32 	%p4, %r5, 1062207488;
	setp.lt.s32 	%p5, %r4, 0;
	selp.b32 	%r6, 0, 2146435072, %p5;
	and.b32  	%r112, %r4, 2147483647;
	setp.ne.s32 	%p6, %r112, 1071644672;
	and.pred  	%p1, %p4, %p6;
	mov.u32 	%r295, %r2;
$L__BB0_4:
	div.s32 	%r8, %r295, %r107;
	mul.lo.s32 	%r113, %r8, %r107;
	sub.s32 	%r9, %r295, %r113;
	setp.lt.s32 	%p7, %r8, %r9;
	@%p7 bra 	$L__BB0_19;
	mul.wide.s32 	%rd42, %r8, 8;
	add.s64 	%rd43, %rd6, %rd42;
	ld.global.f64 	%fd31, [%rd43];
	mul.wide.u32 	%rd44, %r9, 8;
	add.s64 	%rd45, %rd6, %rd44;
	ld.global.f64 	%fd32, [%rd45];
	sub.f64 	%fd33, %fd31, %fd32;
	ld.global.f64 	%fd34, [%rd1];
	div.rn.f64 	%fd1, %fd33, %fd34;
	{
	.reg .b32 %temp; 
	mov.b64 	{%temp, %r10}, %fd1;
	}
	abs.f64 	%fd2, %fd1;
	{ // callseq 3, 0
	.param .b64 param0;
	st.param.f64 	[param0], %fd2;
	.param .b64 retval0;
	call.uni (retval0), 
	__internal_accurate_pow, 
	(
	param0
	);
	ld.param.f64 	%fd35, [retval0];
	} // callseq 3
	setp.lt.s32 	%p11, %r10, 0;
	neg.f64 	%fd37, %fd35;
	selp.f64 	%fd38, %fd37, %fd35, %p4;
	selp.f64 	%fd39, %fd38, %fd35, %p11;
	setp.eq.f64 	%p12, %fd1, 0d0000000000000000;
	selp.b32 	%r114, %r10, 0, %p4;
	or.b32  	%r115, %r114, 2146435072;
	selp.b32 	%r116, %r115, %r114, %p5;
	mov.b32 	%r117, 0;
	mov.b64 	%fd40, {%r117, %r116};
	selp.f64 	%fd158, %fd40, %fd39, %p12;
	add.f64 	%fd41, %fd1, 0d4000000000000000;
	{
	.reg .b32 %temp; 
	mov.b64 	{%temp, %r118}, %fd41;
	}
	and.b32  	%r119, %r118, 2146435072;
	setp.ne.s32 	%p13, %r119, 2146435072;
	@%p13 bra 	$L__BB0_10;
	setp.num.f64 	%p14, %fd1, %fd1;
	@%p14 bra 	$L__BB0_8;
	mov.f64 	%fd42, 0d4000000000000000;
	add.rn.f64 	%fd158, %fd1, %fd42;
	bra.uni 	$L__BB0_10;
$L__BB0_8:
	setp.neu.f64 	%p15, %fd2, 0d7FF0000000000000;
	@%p15 bra 	$L__BB0_10;
	or.b32  	%r120, %r6, -2147483648;
	selp.b32 	%r121, %r120, %r6, %p1;
	selp.b32 	%r122, %r121, %r6, %p11;
	mov.b32 	%r123, 0;
	mov.b64 	%fd158, {%r123, %r122};
$L__BB0_10:
	setp.eq.f64 	%p20, %fd1, 0d3FF0000000000000;
	selp.f64 	%fd7, 0d3FF0000000000000, %fd158, %p20;
	mul.wide.s32 	%rd46, %r8, 8;
	add.s64 	%rd47, %rd5, %rd46;
	ld.global.f64 	%fd43, [%rd47];
	mul.wide.u32 	%rd48, %r9, 8;
	add.s64 	%rd49, %rd5, %rd48;
	ld.global.f64 	%fd44, [%rd49];
	sub.f64 	%fd45, %fd43, %fd44;
	ld.global.f64 	%fd46, [%rd1+8];
	div.rn.f64 	%fd8, %fd45, %fd46;
	{
	.reg .b32 %temp; 
	mov.b64 	{%temp, %r11}, %fd8;
	}
	abs.f64 	%fd9, %fd8;
	{ // callseq 4, 0
	.param .b64 param0;
	st.param.f64 	[param0], %fd9;
	.param .b64 retval0;
	call.uni (retval0), 
	__internal_accurate_pow, 
	(
	param0
	);
	ld.param.f64 	%fd47, [retval0];
	} // callseq 4
	setp.lt.s32 	%p21, %r11, 0;
	neg.f64 	%fd49, %fd47;
	selp.f64 	%fd50, %fd49, %fd47, %p4;
	selp.f64 	%fd51, %fd50, %fd47, %p21;
	setp.eq.f64 	%p22, %fd8, 0d0000000000000000;
	selp.b32 	%r124, %r11, 0, %p4;
	or.b32  	%r125, %r124, 2146435072;
	selp.b32 	%r126, %r125, %r124, %p5;
	mov.b32 	%r127, 0;
	mov.b64 	%fd52, {%r127, %r126};
	selp.f64 	%fd159, %fd52, %fd51, %p22;
	add.f64 	%fd53, %fd8, 0d4000000000000000;
	{
	.reg .b32 %temp; 
	mov.b64 	{%temp, %r128}, %fd53;
	}
	and.b32  	%r129, %r128, 2146435072;
	setp.ne.s32 	%p23, %r129, 2146435072;
	@%p23 bra 	$L__BB0_15;
	setp.num.f64 	%p24, %fd8, %fd8;
	@%p24 bra 	$L__BB0_13;
	mov.f64 	%fd54, 0d4000000000000000;
	add.rn.f64 	%fd159, %fd8, %fd54;
	bra.uni 	$L__BB0_15;
$L__BB0_13:
	setp.neu.f64 	%p25, %fd9, 0d7FF0000000000000;
	@%p25 bra 	$L__BB0_15;
	or.b32  	%r130, %r6, -2147483648;
	selp.b32 	%r131, %r130, %r6, %p1;
	selp.b32 	%r132, %r131, %r6, %p21;
	mov.b32 	%r133, 0;
	mov.b64 	%fd159, {%r133, %r132};
$L__BB0_15:
	setp.eq.f64 	%p27, %fd8, 0d3FF0000000000000;
	selp.f64 	%fd55, 0d3FF0000000000000, %fd159, %p27;
	add.f64 	%fd56, %fd7, %fd55;
	mul.f64 	%fd14, %fd56, 0dBFE0000000000000;
	fma.rn.f64 	%fd57, %fd14, 0d3FF71547652B82FE, 0d4338000000000000;
	{
	.reg .b32 %temp; 
	mov.b64 	{%r12, %temp}, %fd57;
	}
	mov.f64 	%fd58, 0dC338000000000000;
	add.rn.f64 	%fd59, %fd57, %fd58;
	fma.rn.f64 	%fd60, %fd59, 0dBFE62E42FEFA39EF, %fd14;
	fma.rn.f64 	%fd61, %fd59, 0dBC7ABC9E3B39803F, %fd60;
	fma.rn.f64 	%fd62, %fd61, 0d3E5ADE1569CE2BDF, 0d3E928AF3FCA213EA;
	fma.rn.f64 	%fd63, %fd62, %fd61, 0d3EC71DEE62401315;
	fma.rn.f64 	%fd64, %fd63, %fd61, 0d3EFA01997C89EB71;
	fma.rn.f64 	%fd65, %fd64, %fd61, 0d3F2A01A014761F65;
	fma.rn.f64 	%fd66, %fd65, %fd61, 0d3F56C16C1852B7AF;
	fma.rn.f64 	%fd67, %fd66, %fd61, 0d3F81111111122322;
	fma.rn.f64 	%fd68, %fd67, %fd61, 0d3FA55555555502A1;
	fma.rn.f64 	%fd69, %fd68, %fd61, 0d3FC5555555555511;
	fma.rn.f64 	%fd70, %fd69, %fd61, 0d3FE000000000000B;
	fma.rn.f64 	%fd71, %fd70, %fd61, 0d3FF0000000000000;
	fma.rn.f64 	%fd72, %fd71, %fd61, 0d3FF0000000000000;
	{
	.reg .b32 %temp; 
	mov.b64 	{%r13, %temp}, %fd72;
	}
	{
	.reg .b32 %temp; 
	mov.b64 	{%temp, %r14}, %fd72;
	}
	shl.b32 	%r134, %r12, 20;
	add.s32 	%r135, %r134, %r14;
	mov.b64 	%fd160, {%r13, %r135};
	{
	.reg .b32 %temp; 
	mov.b64 	{%temp, %r136}, %fd14;
	}
	mov.b32 	%f2, %r136;
	abs.f32 	%f1, %f2;
	setp.lt.f32 	%p28, %f1, 0f4086232B;
	@%p28 bra 	$L__BB0_18;
	setp.lt.f64 	%p29, %fd14, 0d0000000000000000;
	add.f64 	%fd73, %fd14, 0d7FF0000000000000;
	selp.f64 	%fd160, 0d0000000000000000, %fd73, %p29;
	setp.geu.f32 	%p30, %f1, 0f40874800;
	@%p30 bra 	$L__BB0_18;
	shr.u32 	%r137, %r12, 31;
	add.s32 	%r138, %r12, %r137;
	shr.s32 	%r139, %r138, 1;
	shl.b32 	%r140, %r139, 20;
	add.s32 	%r141, %r14, %r140;
	mov.b64 	%fd74, {%r13, %r141};
	sub.s32 	%r142, %r12, %r139;
	shl.b32 	%r143, %r142, 20;
	add.s32 	%r144, %r143, 1072693248;
	mov.b32 	%r145, 0;
	mov.b64 	%fd75, {%r145, %r144};
	mul.f64 	%fd160, %fd75, %fd74;
$L__BB0_18:
	mul.f64 	%fd76, %fd160, 0d3FD9884533D43651;
	mad.lo.s32 	%r146, %r8, %r107, %r9;
	mul.wide.s32 	%rd50, %r146, 8;
	add.s64 	%rd51, %rd4, %rd50;
	st.f64 	[%rd51], %fd76;
	mad.lo.s32 	%r147, %r9, %r107, %r8;
	mul.wide.s32 	%rd52, %r147, 8;
	add.s64 	%rd53, %rd4, %rd52;
	st.f64 	[%rd53], %fd76;
$L__BB0_19:
	add.s32 	%r295, %r295, 192;
	setp.lt.u32 	%p31, %r295, %r3;
	@%p31 bra 	$L__BB0_4;
$L__BB0_20:
	bar.sync 	0;
	ld.shared.u64 	%rd7, [_ZZ7GPR_gpuPdS_S_S_PiS0_dS_iiE2K0];
	ld.shared.u64 	%rd8, [_ZZ7GPR_gpuPdS_S_S_PiS0_dS_iiE1A];
	mul.lo.s32 	%r16, %r1, %r1;
	setp.ge.u32 	%p32, %r2, %r16;
	@%p32 bra 	$L__BB0_26;
	not.b32 	%r148, %r2;
	add.s32 	%r17, %r16, %r148;
	mul.hi.u32 	%r149, %r17, -1431655765;
	shr.u32 	%r150, %r149, 7;
	add.s32 	%r18, %r150, 1;
	and.b32  	%r151, %r150, 3;
	setp.eq.s32 	%p33, %r151, 3;
	mov.u32 	%r298, %r2;
	@%p33 bra 	$L__BB0_24;
	and.b32  	%r19, %r18, 3;
	mov.b32 	%r297, 0;
	mov.u32 	%r298, %r2;
$L__BB0_23:
	.pragma "nounroll";
	div.s32 	%r153, %r298, %r1;
	mul.lo.s32 	%r154, %r153, %r1;
	sub.s32 	%r155, %r298, %r154;
	mul.wide.s32 	%rd54, %r153, 4;
	add.s64 	%rd55, %rd3, %rd54;
	ld.global.u32 	%r156, [%rd55];
	mul.wide.u32 	%rd56, %r155, 4;
	add.s64 	%rd57, %rd3, %rd56;
	ld.global.u32 	%r157, [%rd57];
	mad.lo.s32 	%r158, %r156, %r107, %r157;
	mul.wide.s32 	%rd58, %r158, 8;
	add.s64 	%rd59, %rd7, %rd58;
	ld.f64 	%fd77, [%rd59];
	mul.wide.s32 	%rd60, %r298, 8;
	add.s64 	%rd61, %rd8, %rd60;
	st.f64 	[%rd61], %fd77;
	add.s32 	%r298, %r298, 192;
	add.s32 	%r297, %r297, 1;
	setp.ne.s32 	%p34, %r297, %r19;
	@%p34 bra 	$L__BB0_23;
$L__BB0_24:
	setp.lt.u32 	%p35, %r17, 576;
	@%p35 bra 	$L__BB0_26;
$L__BB0_25:
	div.s32 	%r159, %r298, %r1;
	mul.lo.s32 	%r160, %r159, %r1;
	sub.s32 	%r161, %r298, %r160;
	mul.wide.s32 	%rd62, %r159, 4;
	add.s64 	%rd63, %rd3, %rd62;
	ld.global.u32 	%r162, [%rd63];
	mul.wide.u32 	%rd64, %r161, 4;
	add.s64 	%rd65, %rd3, %rd64;
	ld.global.u32 	%r163, [%rd65];
	mad.lo.s32 	%r164, %r162, %r107, %r163;
	mul.wide.s32 	%rd66, %r164, 8;
	add.s64 	%rd67, %rd7, %rd66;
	ld.f64 	%fd78, [%rd67];
	mul.wide.s32 	%rd68, %r298, 8;
	add.s64 	%rd69, %rd8, %rd68;
	st.f64 	[%rd69], %fd78;
	add.s32 	%r165, %r298, 192;
	div.s32 	%r166, %r165, %r1;
	mul.lo.s32 	%r167, %r166, %r1;
	sub.s32 	%r168, %r165, %r167;
	mul.wide.s32 	%rd70, %r166, 4;
	add.s64 	%rd71, %rd3, %rd70;
	ld.global.u32 	%r169, [%rd71];
	mul.wide.u32 	%rd72, %r168, 4;
	add.s64 	%rd73, %rd3, %rd72;
	ld.global.u32 	%r170, [%rd73];
	mad.lo.s32 	%r171, %r169, %r107, %r170;
	mul.wide.s32 	%rd74, %r171, 8;
	add.s64 	%rd75, %rd7, %rd74;
	ld.f64 	%fd79, [%rd75];
	mul.wide.s32 	%rd76, %r165, 8;
	add.s64 	%rd77, %rd8, %rd76;
	st.f64 	[%rd77], %fd79;
	add.s32 	%r172, %r298, 384;
	div.s32 	%r173, %r172, %r1;
	mul.lo.s32 	%r174, %r173, %r1;
	sub.s32 	%r175, %r172, %r174;
	mul.wide.s32 	%rd78, %r173, 4;
	add.s64 	%rd79, %rd3, %rd78;
	ld.global.u32 	%r176, [%rd79];
	mul.wide.u32 	%rd80, %r175, 4;
	add.s64 	%rd81, %rd3, %rd80;
	ld.global.u32 	%r177, [%rd81];
	mad.lo.s32 	%r178, %r176, %r107, %r177;
	mul.wide.s32 	%rd82, %r178, 8;
	add.s64 	%rd83, %rd7, %rd82;
	ld.f64 	%fd80, [%rd83];
	mul.wide.s32 	%rd84, %r172, 8;
	add.s64 	%rd85, %rd8, %rd84;
	st.f64 	[%rd85], %fd80;
	add.s32 	%r179, %r298, 576;
	div.s32 	%r180, %r179, %r1;
	mul.lo.s32 	%r181, %r180, %r1;
	sub.s32 	%r182, %r179, %r181;
	mul.wide.s32 	%rd86, %r180, 4;
	add.s64 	%rd87, %rd3, %rd86;
	ld.global.u32 	%r183, [%rd87];
	mul.wide.u32 	%rd88, %r182, 4;
	add.s64 	%rd89, %rd3, %rd88;
	ld.global.u32 	%r184, [%rd89];
	mad.lo.s32 	%r185, %r183, %r107, %r184;
	mul.wide.s32 	%rd90, %r185, 8;
	add.s64 	%rd91, %rd7, %rd90;
	ld.f64 	%fd81, [%rd91];
	mul.wide.s32 	%rd92, %r179, 8;
	add.s64 	%rd93, %rd8, %rd92;
	st.f64 	[%rd93], %fd81;
	add.s32 	%r298, %r298, 768;
	setp.lt.u32 	%p36, %r298, %r16;
	@%p36 bra 	$L__BB0_25;
$L__BB0_26:
	bar.sync 	0;
	ld.shared.u64 	%rd9, [_ZZ7GPR_gpuPdS_S_S_PiS0_dS_iiE2K0];
	ld.shared.u64 	%rd10, [_ZZ7GPR_gpuPdS_S_S_PiS0_dS_iiE2kT];
	mul.lo.s32 	%r27, %r1, %r108;
	setp.ge.s32 	%p37, %r2, %r27;
	@%p37 bra 	$L__BB0_32;
	not.b32 	%r186, %r2;
	add.s32 	%r28, %r27, %r186;
	mul.hi.u32 	%r187, %r28, -1431655765;
	shr.u32 	%r188, %r187, 7;
	add.s32 	%r29, %r188, 1;
	and.b32  	%r189, %r188, 3;
	setp.eq.s32 	%p38, %r189, 3;
	mov.u32 	%r302, %r2;
	@%p38 bra 	$L__BB0_30;
	and.b32  	%r30, %r29, 3;
	mov.b32 	%r301, 0;
	mov.u32 	%r302, %r2;
$L__BB0_29:
	.pragma "nounroll";
	div.s32 	%r191, %r302, %r1;
	mul.lo.s32 	%r192, %r191, %r1;
	sub.s32 	%r193, %r302, %r192;
	mul.wide.s32 	%rd94, %r191, 4;
	add.s64 	%rd95, %rd2, %rd94;
	ld.global.u32 	%r194, [%rd95];
	mul.wide.u32 	%rd96, %r193, 4;
	add.s64 	%rd97, %rd3, %rd96;
	ld.global.u32 	%r195, [%rd97];
	mad.lo.s32 	%r196, %r194, %r107, %r195;
	mul.wide.s32 	%rd98, %r196, 8;
	add.s64 	%rd99, %rd9, %rd98;
	ld.f64 	%fd82, [%rd99];
	mul.wide.s32 	%rd100, %r302, 8;
	add.s64 	%rd101, %rd10, %rd100;
	st.f64 	[%rd101], %fd82;
	add.s32 	%r302, %r302, 192;
	add.s32 	%r301, %r301, 1;
	setp.ne.s32 	%p39, %r301, %r30;
	@%p39 bra 	$L__BB0_29;
$L__BB0_30:
	setp.lt.u32 	%p40, %r28, 576;
	@%p40 bra 	$L__BB0_32;
$L__BB0_31:
	div.s32 	%r197, %r302, %r1;
	mul.lo.s32 	%r198, %r197, %r1;
	sub.s32 	%r199, %r302, %r198;
	mul.wide.s32 	%rd102, %r197, 4;
	add.s64 	%rd103, %rd2, %rd102;
	ld.global.u32 	%r200, [%rd103];
	mul.wide.u32 	%rd104, %r199, 4;
	add.s64 	%rd105, %rd3, %rd104;
	ld.global.u32 	%r201, [%rd105];
	mad.lo.s32 	%r202, %r200, %r107, %r201;
	mul.wide.s32 	%rd106, %r202, 8;
	add.s64 	%rd107, %rd9, %rd106;
	ld.f64 	%fd83, [%rd107];
	mul.wide.s32 	%rd108, %r302, 8;
	add.s64 	%rd109, %rd10, %rd108;
	st.f64 	[%rd109], %fd83;
	add.s32 	%r203, %r302, 192;
	div.s32 	%r204, %r203, %r1;
	mul.lo.s32 	%r205, %r204, %r1;
	sub.s32 	%r206, %r203, %r205;
	mul.wide.s32 	%rd110, %r204, 4;
	add.s64 	%rd111, %rd2, %rd110;
	ld.global.u32 	%r207, [%rd111];
	mul.wide.u32 	%rd112, %r206, 4;
	add.s64 	%rd113, %rd3, %rd112;
	ld.global.u32 	%r208, [%rd113];
	mad.lo.s32 	%r209, %r207, %r107, %r208;
	mul.wide.s32 	%rd114, %r209, 8;
	add.s64 	%rd115, %rd9, %rd114;
	ld.f64 	%fd84, [%rd115];
	mul.wide.s32 	%rd116, %r203, 8;
	add.s64 	%rd117, %rd10, %rd116;
	st.f64 	[%rd117], %fd84;
	add.s32 	%r210, %r302, 384;
	div.s32 	%r211, %r210, %r1;
	mul.lo.s32 	%r212, %r211, %r1;
	sub.s32 	%r213, %r210, %r212;
	mul.wide.s32 	%rd118, %r211, 4;
	add.s64 	%rd119, %rd2, %rd118;
	ld.global.u32 	%r214, [%rd119];
	mul.wide.u32 	%rd120, %r213, 4;
	add.s64 	%rd121, %rd3, %rd120;
	ld.global.u32 	%r215, [%rd121];
	mad.lo.s32 	%r216, %r214, %r107, %r215;
	mul.wide.s32 	%rd122, %r216, 8;
	add.s64 	%rd123, %rd9, %rd122;
	ld.f64 	%fd85, [%rd123];
	mul.wide.s32 	%rd124, %r210, 8;
	add.s64 	%rd125, %rd10, %rd124;
	st.f64 	[%rd125], %fd85;
	add.s32 	%r217, %r302, 576;
	div.s32 	%r218, %r217, %r1;
	mul.lo.s32 	%r219, %r218, %r1;
	sub.s32 	%r220, %r217, %r219;
	mul.wide.s32 	%rd126, %r218, 4;
	add.s64 	%rd127, %rd2, %rd126;
	ld.global.u32 	%r221, [%rd127];
	mul.wide.u32 	%rd128, %r220, 4;
	add.s64 	%rd129, %rd3, %rd128;
	ld.global.u32 	%r222, [%rd129];
	mad.lo.s32 	%r223, %r221, %r107, %r222;
	mul.wide.s32 	%rd130, %r223, 8;
	add.s64 	%rd131, %rd9, %rd130;
	ld.f64 	%fd86, [%rd131];
	mul.wide.s32 	%rd132, %r217, 8;
	add.s64 	%rd133, %rd10, %rd132;
	st.f64 	[%rd133], %fd86;
	add.s32 	%r302, %r302, 768;
	setp.lt.s32 	%p41, %r302, %r27;
	@%p41 bra 	$L__BB0_31;
$L__BB0_32:
	setp.ne.s32 	%p42, %r2, 0;
	bar.sync 	0;
	@%p42 bra 	$L__BB0_34;
	ld.shared.u64 	%rd134, [_ZZ7GPR_gpuPdS_S_S_PiS0_dS_iiE2K0];
	{ // callseq 5, 0
	.param .b64 param0;
	st.param.b64 	[param0], %rd134;
	call.uni 
	free, 
	(
	param0
	);
	} // callseq 5
	mul.wide.s32 	%rd135, %r1, 8;
	{ // callseq 6, 0
	.param .b64 param0;
	st.param.b64 	[param0], %rd135;
	.param .b64 retval0;
	call.uni (retval0), 
	malloc, 
	(
	param0
	);
	ld.param.b64 	%rd136, [retval0];
	} // callseq 6
	st.shared.u64 	[_ZZ7GPR_gpuPdS_S_S_PiS0_dS_iiE1z], %rd136;
$L__BB0_34:
	bar.sync 	0;
	ld.shared.u64 	%rd11, [_ZZ7GPR_gpuPdS_S_S_PiS0_dS_iiE1A];
	setp.ge.s32 	%p43, %r2, %r1;
	@%p43 bra 	$L__BB0_41;
	not.b32 	%r224, %r2;
	add.s32 	%r225, %r107, %r224;
	sub.s32 	%r38, %r225, %r108;
	mul.hi.u32 	%r226, %r38, -1431655765;
	shr.u32 	%r227, %r226, 7;
	add.s32 	%r39, %r227, 1;
	and.b32  	%r228, %r227, 3;
	setp.eq.s32 	%p44, %r228, 3;
	mov.u32 	%r306, %r2;
	@%p44 bra 	$L__BB0_38;
	and.b32  	%r40, %r39, 3;
	mov.b32 	%r305, 0;
	mov.u32 	%r306, %r2;
$L__BB0_37:
	.pragma "nounroll";
	mad.lo.s32 	%r230, %r306, %r1, %r306;
	mul.wide.s32 	%rd138, %r230, 8;
	add.s64 	%rd139, %rd11, %rd138;
	ld.f64 	%fd87, [%rd139];
	add.f64 	%fd88, %fd29, %fd87;
	st.f64 	[%rd139], %fd88;
	add.s32 	%r306, %r306, 192;
	add.s32 	%r305, %r305, 1;
	setp.ne.s32 	%p45, %r305, %r40;
	@%p45 bra 	$L__BB0_37;
$L__BB0_38:
	setp.lt.u32 	%p46, %r38, 576;
	@%p46 bra 	$L__BB0_41;
	mul.lo.s32 	%r233, %r1, 192;
$L__BB0_40:
	mul.lo.s32 	%r231, %r306, %r1;
	add.s32 	%r232, %r231, %r306;
	mul.wide.s32 	%rd140, %r232, 8;
	add.s64 	%rd141, %rd11, %rd140;
	ld.f64 	%fd89, [%rd141];
	add.f64 	%fd90, %fd29, %fd89;
	st.f64 	[%rd141], %fd90;
	add.s32 	%r234, %r231, %r233;
	cvt.s64.s32 	%rd142, %r234;
	cvt.s64.s32 	%rd143, %r306;
	add.s64 	%rd144, %rd142, %rd143;
	shl.b64 	%rd145, %rd144, 3;
	add.s64 	%rd146, %rd11, %rd145;
	ld.f64 	%fd91, [%rd146+1536];
	add.f64 	%fd92, %fd29, %fd91;
	st.f64 	[%rd146+1536], %fd92;
	add.s32 	%r235, %r234, %r233;
	cvt.s64.s32 	%rd147, %r235;
	add.s64 	%rd148, %rd147, %rd143;
	shl.b64 	%rd149, %rd148, 3;
	add.s64 	%rd150, %rd11, %rd149;
	ld.f64 	%fd93, [%rd150+3072];
	add.f64 	%fd94, %fd29, %fd93;
	st.f64 	[%rd150+3072], %fd94;
	add.s32 	%r236, %r235, %r233;
	cvt.s64.s32 	%rd151, %r236;
	add.s64 	%rd152, %rd151, %rd143;
	shl.b64 	%rd153, %rd152, 3;
	add.s64 	%rd154, %rd11, %rd153;
	ld.f64 	%fd95, [%rd154+4608];
	add.f64 	%fd96, %fd29, %fd95;
	st.f64 	[%rd154+4608], %fd96;
	add.s32 	%r306, %r306, 768;
	setp.lt.s32 	%p47, %r306, %r1;
	@%p47 bra 	$L__BB0_40;
$L__BB0_41:
	bar.sync 	0;
	setp.lt.s32 	%p48, %r1, 2;
	@%p48 bra 	$L__BB0_50;
	add.s32 	%r48, %r1, -2;
	mov.b32 	%r308, 0;
$L__BB0_43:
	add.s32 	%r50, %r308, 1;
	add.s32 	%r309, %r50, %r2;
	setp.ge.s32 	%p49, %r309, %r1;
	@%p49 bra 	$L__BB0_46;
	mad.lo.s32 	%r52, %r308, %r1, %r308;
	mul.wide.u32 	%rd158, %r52, 8;
$L__BB0_45:
	ld.shared.u64 	%rd155, [_ZZ7GPR_gpuPdS_S_S_PiS0_dS_iiE1A];
	mad.lo.s32 	%r238, %r309, %r1, %r308;
	mul.wide.s32 	%rd156, %r238, 8;
	add.s64 	%rd157, %rd155, %rd156;
	ld.f64 	%fd97, [%rd157];
	add.s64 	%rd159, %rd155, %rd158;
	ld.f64 	%fd98, [%rd159];
	div.rn.f64 	%fd99, %fd97, %fd98;
	st.f64 	[%rd157], %fd99;
	add.s32 	%r309, %r309, 192;
	setp.lt.s32 	%p50, %r309, %r1;
	@%p50 bra 	$L__BB0_45;
$L__BB0_46:
	bar.sync 	0;
	not.b32 	%r239, %r308;
	add.s32 	%r55, %r1, %r239;
	mul.lo.s32 	%r56, %r55, %r55;
	setp.ge.u32 	%p51, %r2, %r56;
	@%p51 bra 	$L__BB0_49;
	mul.lo.s32 	%r57, %r308, %r1;
	cvt.u64.u32 	%rd163, %r57;
	mov.u32 	%r310, %r2;
$L__BB0_48:
	div.s32 	%r240, %r310, %r55;
	add.s32 	%r241, %r240, %r50;
	mul.lo.s32 	%r242, %r240, %r55;
	sub.s32 	%r243, %r310, %r242;
	ld.shared.u64 	%rd160, [_ZZ7GPR_gpuPdS_S_S_PiS0_dS_iiE1A];
	mul.lo.s32 	%r244, %r241, %r1;
	add.s32 	%r245, %r244, %r308;
	mul.wide.s32 	%rd161, %r245, 8;
	add.s64 	%rd162, %rd160, %rd161;
	ld.f64 	%fd100, [%rd162];
	add.s32 	%r246, %r243, %r308;
	cvt.u64.u32 	%rd164, %r246;
	add.s64 	%rd165, %rd164, %rd163;
	shl.b64 	%rd166, %rd165, 3;
	add.s64 	%rd167, %rd160, %rd166;
	ld.f64 	%fd101, [%rd167+8];
	mul.f64 	%fd102, %fd100, %fd101;
	cvt.s64.s32 	%rd168, %r244;
	add.s64 	%rd169, %rd168, %rd164;
	shl.b64 	%rd170, %rd169, 3;
	add.s64 	%rd171, %rd160, %rd170;
	ld.f64 	%fd103, [%rd171+8];
	sub.f64 	%fd104, %fd103, %fd102;
	st.f64 	[%rd171+8], %fd104;
	add.s32 	%r310, %r310, 192;
	setp.lt.u32 	%p52, %r310, %r56;
	@%p52 bra 	$L__BB0_48;
$L__BB0_49:
	bar.sync 	0;
	setp.ne.s32 	%p53, %r308, %r48;
	mov.u32 	%r308, %r50;
	@%p53 bra 	$L__BB0_43;
$L__BB0_50:
	bar.sync 	0;
	setp.lt.s32 	%p54, %r1, 1;
	shl.b32 	%r247, %r2, 3;
	mov.u32 	%r248, partial_sum;
	add.s32 	%r60, %r248, %r247;
	@%p54 bra 	$L__BB0_68;
	cvta.to.global.u64 	%rd12, %rd29;
	mov.b32 	%r311, 0;
$L__BB0_52:
	mov.b64 	%rd172, 0;
	st.shared.u64 	[%r60], %rd172;
	setp.ge.u32 	%p55, %r2, %r311;
	@%p55 bra 	$L__BB0_55;
	ld.shared.u64 	%rd13, [_ZZ7GPR_gpuPdS_S_S_PiS0_dS_iiE1A];
	mul.lo.s32 	%r62, %r311, %r1;
	mov.f64 	%fd161, 0d0000000000000000;
	ld.shared.u64 	%rd14, [_ZZ7GPR_gpuPdS_S_S_PiS0_dS_iiE1z];
	mov.u32 	%r312, %r2;
$L__BB0_54:
	add.s32 	%r250, %r312, %r62;
	mul.wide.u32 	%rd173, %r250, 8;
	add.s64 	%rd174, %rd13, %rd173;
	ld.f64 	%fd106, [%rd174];
	mul.wide.u32 	%rd175, %r312, 8;
	add.s64 	%rd176, %rd14, %rd175;
	ld.f64 	%fd107, [%rd176];
	fma.rn.f64 	%fd161, %fd106, %fd107, %fd161;
	st.shared.f64 	[%r60], %fd161;
	add.s32 	%r312, %r312, 192;
	setp.lt.u32 	%p56, %r312, %r311;
	@%p56 bra 	$L__BB0_54;
$L__BB0_55:
	setp.ne.s32 	%p57, %r2, 0;
	bar.sync 	0;
	@%p57 bra 	$L__BB0_58;
	min.u32 	%r65, %r311, 192;
	st.global.u32 	[count], %r65;
	and.b32  	%r251, %r65, 1;
	setp.eq.b32 	%p58, %r251, 1;
	not.pred 	%p59, %p58;
	@%p59 bra 	$L__BB0_58;
	add.s32 	%r252, %r65, 1;
	st.global.u32 	[count], %r252;
	shl.b32 	%r253, %r65, 3;
	add.s32 	%r255, %r248, %r253;
	mov.b64 	%rd177, 0;
	st.shared.u64 	[%r255], %rd177;
$L__BB0_58:
	bar.sync 	0;
	ld.global.u32 	%r313, [count];
	setp.lt.s32 	%p60, %r313, 2;
	@%p60 bra 	$L__BB0_65;
$L__BB0_59:
	mov.u32 	%r67, %r313;
	shr.u32 	%r313, %r67, 1;
	setp.ge.u32 	%p61, %r2, %r313;
	@%p61 bra 	$L__BB0_61;
	shl.b32 	%r256, %r313, 3;
	add.s32 	%r257, %r60, %r256;
	ld.shared.f64 	%fd108, [%r257];
	ld.shared.f64 	%fd109, [%r60];
	add.f64 	%fd110, %fd108, %fd109;
	st.shared.f64 	[%r60], %fd110;
$L__BB0_61:
	setp.ne.s32 	%p62, %r2, 0;
	bar.sync 	0;
	@%p62 bra 	$L__BB0_64;
	and.b32  	%r258, %r67, 2;
	setp.eq.s32 	%p63, %r258, 0;
	and.b32  	%r259, %r67, 2147483646;
	setp.eq.s32 	%p64, %r259, 2;
	or.pred  	%p65, %p64, %p63;
	@%p65 bra 	$L__BB0_64;
	add.s32 	%r69, %r313, -1;
	shl.b32 	%r260, %r313, 3;
	add.s32 	%r262, %r248, %r260;
	ld.shared.f64 	%fd111, [%r262+-8];
	ld.shared.f64 	%fd112, [partial_sum];
	add.f64 	%fd113, %fd111, %fd112;
	st.shared.f64 	[partial_sum], %fd113;
	mov.u32 	%r313, %r69;
$L__BB0_64:
	bar.sync 	0;
	setp.gt.u32 	%p66, %r313, 1;
	@%p66 bra 	$L__BB0_59;
$L__BB0_65:
	setp.ne.s32 	%p67, %r2, 0;
	bar.sync 	0;
	@%p67 bra 	$L__BB0_67;
	mul.wide.u32 	%rd178, %r311, 4;
	add.s64 	%rd179, %rd3, %rd178;
	ld.global.u32 	%r263, [%rd179];
	mul.wide.s32 	%rd180, %r263, 8;
	add.s64 	%rd181, %rd12, %rd180;
	ld.global.f64 	%fd114, [%rd181];
	ld.shared.f64 	%fd115, [partial_sum];
	sub.f64 	%fd116, %fd114, %fd115;
	ld.shared.u64 	%rd182, [_ZZ7GPR_gpuPdS_S_S_PiS0_dS_iiE1A];
	mad.lo.s32 	%r264, %r311, %r1, %r311;
	mul.wide.u32 	%rd183, %r264, 8;
	add.s64 	%rd184, %rd182, %rd183;
	ld.f64 	%fd117, [%rd184];
	div.rn.f64 	%fd118, %fd116, %fd117;
	ld.shared.u64 	%rd185, [_ZZ7GPR_gpuPdS_S_S_PiS0_dS_iiE1z];
	mul.wide.u32 	%rd186, %r311, 8;
	add.s64 	%rd187, %rd185, %rd186;
	st.f64 	[%rd187], %fd118;
$L__BB0_67:
	bar.sync 	0;
	add.s32 	%r311, %r311, 1;
	setp.ne.s32 	%p68, %r311, %r1;
	@%p68 bra 	$L__BB0_52;
$L__BB0_68:
	setp.lt.s32 	%p69, %r1, 1;
	bar.sync 	0;
	@%p69 bra 	$L__BB0_86;
	mov.u32 	%r315, %r1;
$L__BB0_70:
	add.s32 	%r73, %r315, -1;
	mov.b64 	%rd188, 0;
	st.shared.u64 	[%r60], %rd188;
	add.s32 	%r316, %r315, %r2;
	setp.ge.s32 	%p70, %r316, %r1;
	@%p70 bra 	$L__BB0_73;
	ld.shared.u64 	%rd15, [_ZZ7GPR_gpuPdS_S_S_PiS0_dS_iiE1A];
	mul.lo.s32 	%r75, %r73, %r1;
	mov.f64 	%fd162, 0d0000000000000000;
	ld.shared.u64 	%rd16, [_ZZ7GPR_gpuPdS_S_S_PiS0_dS_iiE1z];
$L__BB0_72:
	add.s32 	%r265, %r316, %r75;
	mul.wide.s32 	%rd189, %r265, 8;
	add.s64 	%rd190, %rd15, %rd189;
	ld.f64 	%fd120, [%rd190];
	mul.wide.s32 	%rd191, %r316, 8;
	add.s64 	%rd192, %rd16, %rd191;
	ld.f64 	%fd121, [%rd192];
	fma.rn.f64 	%fd162, %fd120, %fd121, %fd162;
	st.shared.f64 	[%r60], %fd162;
	add.s32 	%r316, %r316, 192;
	setp.lt.s32 	%p71, %r316, %r1;
	@%p71 bra 	$L__BB0_72;
$L__BB0_73:
	setp.ne.s32 	%p72, %r2, 0;
	bar.sync 	0;
	@%p72 bra 	$L__BB0_76;
	sub.s32 	%r266, %r1, %r315;
	min.s32 	%r78, %r266, 192;
	st.global.u32 	[count], %r78;
	and.b32  	%r267, %r78, 1;
	setp.eq.b32 	%p73, %r267, 1;
	not.pred 	%p74, %p73;
	@%p74 bra 	$L__BB0_76;
	add.s32 	%r268, %r78, 1;
	st.global.u32 	[count], %r268;
	shl.b32 	%r269, %r78, 3;
	add.s32 	%r271, %r248, %r269;
	mov.b64 	%rd193, 0;
	st.shared.u64 	[%r271], %rd193;
$L__BB0_76:
	bar.sync 	0;
	ld.global.u32 	%r317, [count];
	setp.lt.s32 	%p75, %r317, 2;
	@%p75 bra 	$L__BB0_83;
$L__BB0_77:
	mov.u32 	%r80, %r317;
	shr.u32 	%r317, %r80, 1;
	setp.ge.u32 	%p76, %r2, %r317;
	@%p76 bra 	$L__BB0_79;
	shl.b32 	%r272, %r317, 3;
	add.s32 	%r273, %r60, %r272;
	ld.shared.f64 	%fd122, [%r273];
	ld.shared.f64 	%fd123, [%r60];
	add.f64 	%fd124, %fd122, %fd123;
	st.shared.f64 	[%r60], %fd124;
$L__BB0_79:
	setp.ne.s32 	%p77, %r2, 0;
	bar.sync 	0;
	@%p77 bra 	$L__BB0_82;
	and.b32  	%r274, %r80, 2;
	setp.eq.s32 	%p78, %r274, 0;
	and.b32  	%r275, %r80, 2147483646;
	setp.eq.s32 	%p79, %r275, 2;
	or.pred  	%p80, %p79, %p78;
	@%p80 bra 	$L__BB0_82;
	add.s32 	%r82, %r317, -1;
	shl.b32 	%r276, %r317, 3;
	add.s32 	%r278, %r248, %r276;
	ld.shared.f64 	%fd125, [%r278+-8];
	ld.shared.f64 	%fd126, [partial_sum];
	add.f64 	%fd127, %fd125, %fd126;
	st.shared.f64 	[partial_sum], %fd127;
	mov.u32 	%r317, %r82;
$L__BB0_82:
	bar.sync 	0;
	setp.gt.u32 	%p81, %r317, 1;
	@%p81 bra 	$L__BB0_77;
$L__BB0_83:
	setp.ne.s32 	%p82, %r2, 0;
	bar.sync 	0;
	@%p82 bra 	$L__BB0_85;
	ld.shared.u64 	%rd194, [_ZZ7GPR_gpuPdS_S_S_PiS0_dS_iiE1z];
	cvt.s64.s32 	%rd195, %r315;
	mul.wide.s32 	%rd196, %r315, 8;
	add.s64 	%rd197, %rd194, %rd196;
	ld.f64 	%fd128, [%rd197+-8];
	ld.shared.f64 	%fd129, [partial_sum];
	sub.f64 	%fd130, %fd128, %fd129;
	ld.shared.u64 	%rd198, [_ZZ7GPR_gpuPdS_S_S_PiS0_dS_iiE1A];
	mul.lo.s32 	%r279, %r73, %r1;
	cvt.s64.s32 	%rd199, %r279;
	add.s64 	%rd200, %rd199, %rd195;
	shl.b64 	%rd201, %rd200, 3;
	add.s64 	%rd202, %rd198, %rd201;
	ld.f64 	%fd131, [%rd202+-8];
	div.rn.f64 	%fd132, %fd130, %fd131;
	st.f64 	[%rd197+-8], %fd132;
$L__BB0_85:
	bar.sync 	0;
	setp.gt.s32 	%p83, %r315, 1;
	mov.u32 	%r315, %r73;
	@%p83 bra 	$L__BB0_70;
$L__BB0_86:
	setp.ne.s32 	%p84, %r2, 0;
	bar.sync 	0;
	@%p84 bra 	$L__BB0_88;
	ld.shared.u64 	%rd203, [_ZZ7GPR_gpuPdS_S_S_PiS0_dS_iiE1A];
	{ // callseq 7, 0
	.param .b64 param0;
	st.param.b64 	[param0], %rd203;
	call.uni 
	free, 
	(
	param0
	);
	} // callseq 7
$L__BB0_88:
	bar.sync 	0;
	setp.lt.s32 	%p85, %r108, 1;
	@%p85 bra 	$L__BB0_111;
	ld.param.u64 	%rd216, [_Z7GPR_gpuPdS_S_S_PiS0_dS_ii_param_0];
	min.s32 	%r84, %r1, 192;
	and.b32  	%r85, %r84, 1;
	not.b32 	%r281, %r2;
	add.s32 	%r282, %r107, %r281;
	sub.s32 	%r86, %r282, %r108;
	mul.hi.u32 	%r283, %r86, -1431655765;
	shr.u32 	%r284, %r283, 7;
	and.b32  	%r87, %r284, 3;
	add.s32 	%r88, %r2, 192;
	add.s32 	%r89, %r2, 384;
	add.s32 	%r90, %r2, 576;
	add.s32 	%r91, %r84, 1;
	shl.b32 	%r285, %r84, 3;
	add.s32 	%r92, %r248, %r285;
	cvta.to.global.u64 	%rd17, %rd216;
	mov.b32 	%r319, 0;
$L__BB0_90:
	setp.ge.s32 	%p86, %r2, %r1;
	mov.b64 	%rd204, 0;
	st.shared.u64 	[%r60], %rd204;
	@%p86 bra 	$L__BB0_98;
	setp.eq.s32 	%p87, %r87, 3;
	ld.shared.u64 	%rd18, [_ZZ7GPR_gpuPdS_S_S_PiS0_dS_iiE2kT];
	mul.lo.s32 	%r94, %r319, %r1;
	mov.f64 	%fd163, 0d0000000000000000;
	ld.shared.u64 	%rd19, [_ZZ7GPR_gpuPdS_S_S_PiS0_dS_iiE1z];
	mov.u32 	%r320, %r2;
	@%p87 bra 	$L__BB0_95;
	setp.eq.s32 	%p88, %r87, 0;
	add.s32 	%r287, %r2, %r94;
	mul.wide.s32 	%rd205, %r287, 8;
	add.s64 	%rd20, %rd18, %rd205;
	ld.f64 	%fd134, [%rd20];
	mul.wide.u32 	%rd206, %r2, 8;
	add.s64 	%rd21, %rd19, %rd206;
	ld.f64 	%fd135, [%rd21];
	fma.rn.f64 	%fd163, %fd134, %fd135, 0d0000000000000000;
	st.shared.f64 	[%r60], %fd163;
	mov.u32 	%r320, %r88;
	@%p88 bra 	$L__BB0_95;
	setp.eq.s32 	%p89, %r87, 1;
	ld.f64 	%fd136, [%rd20+1536];
	ld.f64 	%fd137, [%rd21+1536];
	fma.rn.f64 	%fd163, %fd136, %fd137, %fd163;
	st.shared.f64 	[%r60], %fd163;
	mov.u32 	%r320, %r89;
	@%p89 bra 	$L__BB0_95;
	ld.f64 	%fd138, [%rd20+3072];
	ld.f64 	%fd139, [%rd21+3072];
	fma.rn.f64 	%fd163, %fd138, %fd139, %fd163;
	st.shared.f64 	[%r60], %fd163;
	mov.u32 	%r320, %r90;
$L__BB0_95:
	setp.lt.u32 	%p90, %r86, 576;
	@%p90 bra 	$L__BB0_98;
	add.s64 	%rd22, %rd18, 3072;
	add.s32 	%r321, %r320, %r94;
	mul.wide.u32 	%rd207, %r320, 8;
	add.s64 	%rd208, %rd19, %rd207;
	add.s64 	%rd217, %rd208, 3072;
$L__BB0_97:
	mul.wide.s32 	%rd209, %r321, 8;
	add.s64 	%rd210, %rd22, %rd209;
	ld.f64 	%fd140, [%rd210+-3072];
	ld.f64 	%fd141, [%rd217+-3072];
	fma.rn.f64 	%fd142, %fd140, %fd141, %fd163;
	st.shared.f64 	[%r60], %fd142;
	ld.f64 	%fd143, [%rd210+-1536];
	ld.f64 	%fd144, [%rd217+-1536];
	fma.rn.f64 	%fd145, %fd143, %fd144, %fd142;
	st.shared.f64 	[%r60], %fd145;
	ld.f64 	%fd146, [%rd210];
	ld.f64 	%fd147, [%rd217];
	fma.rn.f64 	%fd148, %fd146, %fd147, %fd145;
	st.shared.f64 	[%r60], %fd148;
	ld.f64 	%fd149, [%rd210+1536];
	ld.f64 	%fd150, [%rd217+1536];
	fma.rn.f64 	%fd163, %fd149, %fd150, %fd148;
	st.shared.f64 	[%r60], %fd163;
	add.s32 	%r320, %r320, 768;
	add.s32 	%r321, %r321, 768;
	add.s64 	%rd217, %rd217, 6144;
	setp.lt.s32 	%p91, %r320, %r1;
	@%p91 bra 	$L__BB0_97;
$L__BB0_98:
	setp.ne.s32 	%p92, %r2, 0;
	bar.sync 	0;
	@%p92 bra 	$L__BB0_101;
	setp.eq.s32 	%p93, %r85, 0;
	st.global.u32 	[count], %r84;
	@%p93 bra 	$L__BB0_101;
	st.global.u32 	[count], %r91;
	mov.b64 	%rd211, 0;
	st.shared.u64 	[%r92], %rd211;
$L__BB0_101:
	bar.sync 	0;
	ld.global.u32 	%r323, [count];
	setp.lt.s32 	%p94, %r323, 2;
	@%p94 bra 	$L__BB0_108;
$L__BB0_102:
	mov.u32 	%r102, %r323;
	shr.u32 	%r323, %r102, 1;
	setp.ge.u32 	%p95, %r2, %r323;
	@%p95 bra 	$L__BB0_104;
	shl.b32 	%r288, %r323, 3;
	add.s32 	%r289, %r60, %r288;
	ld.shared.f64 	%fd151, [%r289];
	ld.shared.f64 	%fd152, [%r60];
	add.f64 	%fd153, %fd151, %fd152;
	st.shared.f64 	[%r60], %fd153;
$L__BB0_104:
	setp.ne.s32 	%p96, %r2, 0;
	bar.sync 	0;
	@%p96 bra 	$L__BB0_107;
	and.b32  	%r290, %r102, 2;
	setp.eq.s32 	%p97, %r290, 0;
	and.b32  	%r291, %r102, 2147483646;
	setp.eq.s32 	%p98, %r291, 2;
	or.pred  	%p99, %p98, %p97;
	@%p99 bra 	$L__BB0_107;
	add.s32 	%r104, %r323, -1;
	shl.b32 	%r292, %r323, 3;
	mov.u32 	%r293, partial_sum;
	add.s32 	%r294, %r293, %r292;
	ld.shared.f64 	%fd154, [%r294+-8];
	ld.shared.f64 	%fd155, [partial_sum];
	add.f64 	%fd156, %fd154, %fd155;
	st.shared.f64 	[partial_sum], %fd156;
	mov.u32 	%r323, %r104;
$L__BB0_107:
	bar.sync 	0;
	setp.gt.s32 	%p100, %r323, 1;
	@%p100 bra 	$L__BB0_102;
$L__BB0_108:
	setp.ne.s32 	%p101, %r2, 0;
	bar.sync 	0;
	@%p101 bra 	$L__BB0_110;
	ld.shared.f64 	%fd157, [partial_sum];
	mul.wide.u32 	%rd212, %r319, 8;
	add.s64 	%rd213, %rd17, %rd212;
	st.global.f64 	[%rd213], %fd157;
$L__BB0_110:
	bar.sync 	0;
	add.s32 	%r319, %r319, 1;
	setp.ne.s32 	%p102, %r319, %r108;
	@%p102 bra 	$L__BB0_90;
$L__BB0_111:
	setp.ne.s32 	%p103, %r2, 0;
	bar.sync 	0;
	@%p103 bra 	$L__BB0_113;
	ld.shared.u64 	%rd214, [_ZZ7GPR_gpuPdS_S_S_PiS0_dS_iiE2kT];
	{ // callseq 8, 0
	.param .b64 param0;
	st.param.b64 	[param0], %rd214;
	call.uni 
	free, 
	(
	param0
	);
	} // callseq 8
	ld.shared.u64 	%rd215, [_ZZ7GPR_gpuPdS_S_S_PiS0_dS_iiE1z];
	{ // callseq 9, 0
	.param .b64 param0;
	st.param.b64 	[param0], %rd215;
	call.uni 
	free, 
	(
	param0
	);
	} // callseq 9
$L__BB0_113:
	bar.sync 	0;
	ret;

}
.func  (.param .b64 func_retval0) __internal_accurate_pow(
	.param .b64 __internal_accurate_pow_param_0
)
{
	.reg .pred 	%p<8>;
	.reg .b32 	%r<49>;
	.reg .b32 	%f<3>;
	.reg .b64 	%fd<109>;

	ld.param.f64 	%fd10, [__internal_accurate_pow_param_0];
	{
	.reg .b32 %temp; 
	mov.b64 	{%temp, %r46}, %fd10;
	}
	{
	.reg .b32 %temp; 
	mov.b64 	{%r45, %temp}, %fd10;
	}
	shr.u32 	%r47, %r46, 20;
	setp.gt.u32 	%p1, %r46, 1048575;
	@%p1 bra 	$L__BB1_2;
	mul.f64 	%fd11, %fd10, 0d4350000000000000;
	{
	.reg .b32 %temp; 
	mov.b64 	{%temp, %r46}, %fd11;
	}
	{
	.reg .b32 %temp; 
	mov.b64 	{%r45, %temp}, %fd11;
	}
	shr.u32 	%r16, %r46, 20;
	add.s32 	%r47, %r16, -54;
$L__BB1_2:
	add.s32 	%r48, %r47, -1023;
	and.b32  	%r17, %r46, -2146435073;
	or.b32  	%r18, %r17, 1072693248;
	mov.b64 	%fd107, {%r45, %r18};
	setp.lt.u32 	%p2, %r18, 1073127583;
	@%p2 bra 	$L__BB1_4;
	{
	.reg .b32 %temp; 
	mov.b64 	{%r19, %temp}, %fd107;
	}
	{
	.reg .b32 %temp; 
	mov.b64 	{%temp, %r20}, %fd107;
	}
	add.s32 	%r21, %r20, -1048576;
	mov.b64 	%fd107, {%r19, %r21};
	add.s32 	%r48, %r47, -1022;
$L__BB1_4:
	add.f64 	%fd12, %fd107, 0dBFF0000000000000;
	add.f64 	%fd13, %fd107, 0d3FF0000000000000;
	rcp.approx.ftz.f64 	%fd14, %fd13;
	neg.f64 	%fd15, %fd13;
	fma.rn.f64 	%fd16, %fd15, %fd14, 0d3FF0000000000000;
	fma.rn.f64 	%fd17, %fd16, %fd16, %fd16;
	fma.rn.f64 	%fd18, %fd17, %fd14, %fd14;
	mul.f64 	%fd19, %fd12, %fd18;
	fma.rn.f64 	%fd20, %fd12, %fd18, %fd19;
	mul.f64 	%fd21, %fd20, %fd20;
	fma.rn.f64 	%fd22, %fd21, 0d3EB0F5FF7D2CAFE2, 0d3ED0F5D241AD3B5A;
	fma.rn.f64 	%fd23, %fd22, %fd21, 0d3EF3B20A75488A3F;
	fma.rn.f64 	%fd24, %fd23, %fd21, 0d3F1745CDE4FAECD5;
	fma.rn.f64 	%fd25, %fd24, %fd21, 0d3F3C71C7258A578B;
	fma.rn.f64 	%fd26, %fd25, %fd21, 0d3F6249249242B910;
	fma.rn.f64 	%fd27, %fd26, %fd21, 0d3F89999999999DFB;
	sub.f64 	%fd28, %fd12, %fd20;
	add.f64 	%fd29, %fd28, %fd28;
	neg.f64 	%fd30, %fd20;
	fma.rn.f64 	%fd31, %fd30, %fd12, %fd29;
	mul.f64 	%fd32, %fd18, %fd31;
	fma.rn.f64 	%fd33, %fd21, %fd27, 0d3FB5555555555555;
	mov.f64 	%fd34, 0d3FB5555555555555;
	sub.f64 	%fd35, %fd34, %fd33;
	fma.rn.f64 	%fd36, %fd21, %fd27, %fd35;
	add.f64 	%fd37, %fd36, 0dBC46A4CB00B9E7B0;
	add.f64 	%fd38, %fd33, %fd37;
	sub.f64 	%fd39, %fd33, %fd38;
	add.f64 	%fd40, %fd37, %fd39;
	mul.rn.f64 	%fd41, %fd20, %fd20;
	neg.f64 	%fd42, %fd41;
	fma.rn.f64 	%fd43, %fd20, %fd20, %fd42;
	{
	.reg .b32 %temp; 
	mov.b64 	{%r22, %temp}, %fd32;
	}
	{
	.reg .b32 %temp; 
	mov.b64 	{%temp, %r23}, %fd32;
	}
	add.s32 	%r24, %r23, 1048576;
	mov.b64 	%fd44, {%r22, %r24};
	fma.rn.f64 	%fd45, %fd20, %fd44, %fd43;
	mul.rn.f64 	%fd46, %fd41, %fd20;
	neg.f64 	%fd47, %fd46;
	fma.rn.f64 	%fd48, %fd41, %fd20, %fd47;
	fma.rn.f64 	%fd49, %fd41, %fd32, %fd48;
	fma.rn.f64 	%fd50, %fd45, %fd20, %fd49;
	mul.rn.f64 	%fd51, %fd38, %fd46;
	neg.f64 	%fd52, %fd51;
	fma.rn.f64 	%fd53, %fd38, %fd46, %fd52;
	fma.rn.f64 	%fd54, %fd38, %fd50, %fd53;
	fma.rn.f64 	%fd55, %fd40, %fd46, %fd54;
	add.f64 	%fd56, %fd51, %fd55;
	sub.f64 	%fd57, %fd51, %fd56;
	add.f64 	%fd58, %fd55, %fd57;
	add.f64 	%fd59, %fd20, %fd56;
	sub.f64 	%fd60, %fd20, %fd59;
	add.f64 	%fd61, %fd56, %fd60;
	add.f64 	%fd62, %fd58, %fd61;
	add.f64 	%fd63, %fd32, %fd62;
	add.f64 	%fd64, %fd59, %fd63;
	sub.f64 	%fd65, %fd59, %fd64;
	add.f64 	%fd66, %fd63, %fd65;
	xor.b32  	%r25, %r48, -2147483648;
	mov.b32 	%r26, 1127219200;
	mov.b64 	%fd67, {%r25, %r26};
	mov.b32 	%r27, -2147483648;
	mov.b64 	%fd68, {%r27, %r26};
	sub.f64 	%fd69, %fd67, %fd68;
	fma.rn.f64 	%fd70, %fd69, 0d3FE62E42FEFA39EF, %fd64;
	fma.rn.f64 	%fd71, %fd69, 0dBFE62E42FEFA39EF, %fd70;
	sub.f64 	%fd72, %fd71, %fd64;
	sub.f64 	%fd73, %fd66, %fd72;
	fma.rn.f64 	%fd74, %fd69, 0d3C7ABC9E3B39803F, %fd73;
	add.f64 	%fd75, %fd70, %fd74;
	sub.f64 	%fd76, %fd70, %fd75;
	add.f64 	%fd77, %fd74, %fd76;
	mov.f64 	%fd78, 0d4000000000000000;
	{
	.reg .b32 %temp; 
	mov.b64 	{%temp, %r28}, %fd78;
	}
	{
	.reg .b32 %temp; 
	mov.b64 	{%r29, %temp}, %fd78;
	}
	shl.b32 	%r30, %r28, 1;
	setp.gt.u32 	%p3, %r30, -33554433;
	and.b32  	%r31, %r28, -15728641;
	selp.b32 	%r32, %r31, %r28, %p3;
	mov.b64 	%fd79, {%r29, %r32};
	mul.rn.f64 	%fd80, %fd75, %fd79;
	neg.f64 	%fd81, %fd80;
	fma.rn.f64 	%fd82, %fd75, %fd79, %fd81;
	fma.rn.f64 	%fd83, %fd77, %fd79, %fd82;
	add.f64 	%fd4, %fd80, %fd83;
	sub.f64 	%fd84, %fd80, %fd4;
	add.f64 	%fd5, %fd83, %fd84;
	fma.rn.f64 	%fd85, %fd4, 0d3FF71547652B82FE, 0d4338000000000000;
	{
	.reg .b32 %temp; 
	mov.b64 	{%r13, %temp}, %fd85;
	}
	mov.f64 	%fd86, 0dC338000000000000;
	add.rn.f64 	%fd87, %fd85, %fd86;
	fma.rn.f64 	%fd88, %fd87, 0dBFE62E42FEFA39EF, %fd4;
	fma.rn.f64 	%fd89, %fd87, 0dBC7ABC9E3B39803F, %fd88;
	fma.rn.f64 	%fd90, %fd89, 0d3E5ADE1569CE2BDF, 0d3E928AF3FCA213EA;
	fma.rn.f64 	%fd91, %fd90, %fd89, 0d3EC71DEE62401315;
	fma.rn.f64 	%fd92, %fd91, %fd89, 0d3EFA01997C89EB71;
	fma.rn.f64 	%fd93, %fd92, %fd89, 0d3F2A01A014761F65;
	fma.rn.f64 	%fd94, %fd93, %fd89, 0d3F56C16C1852B7AF;
	fma.rn.f64 	%fd95, %fd94, %fd89, 0d3F81111111122322;
	fma.rn.f64 	%fd96, %fd95, %fd89, 0d3FA55555555502A1;
	fma.rn.f64 	%fd97, %fd96, %fd89, 0d3FC5555555555511;
	fma.rn.f64 	%fd98, %fd97, %fd89, 0d3FE000000000000B;
	fma.rn.f64 	%fd99, %fd98, %fd89, 0d3FF0000000000000;
	fma.rn.f64 	%fd100, %fd99, %fd89, 0d3FF0000000000000;
	{
	.reg .b32 %temp; 
	mov.b64 	{%r14, %temp}, %fd100;
	}
	{
	.reg .b32 %temp; 
	mov.b64 	{%temp, %r15}, %fd100;
	}
	shl.b32 	%r33, %r13, 20;
	add.s32 	%r34, %r33, %r15;
	mov.b64 	%fd108, {%r14, %r34};
	{
	.reg .b32 %temp; 
	mov.b64 	{%temp, %r35}, %fd4;
	}
	mov.b32 	%f2, %r35;
	abs.f32 	%f1, %f2;
	setp.lt.f32 	%p4, %f1, 0f4086232B;
	@%p4 bra 	$L__BB1_7;
	setp.lt.f64 	%p5, %fd4, 0d0000000000000000;
	add.f64 	%fd101, %fd4, 0d7FF0000000000000;
	selp.f64 	%fd108, 0d0000000000000000, %fd101, %p5;
	setp.geu.f32 	%p6, %f1, 0f40874800;
	@%p6 bra 	$L__BB1_7;
	shr.u32 	%r36, %r13, 31;
	add.s32 	%r37, %r13, %r36;
	shr.s32 	%r38, %r37, 1;
	shl.b32 	%r39, %r38, 20;
	add.s32 	%r40, %r15, %r39;
	mov.b64 	%fd102, {%r14, %r40};
	sub.s32 	%r41, %r13, %r38;
	shl.b32 	%r42, %r41, 20;
	add.s32 	%r43, %r42, 1072693248;
	mov.b32 	%r44, 0;
	mov.b64 	%fd103, {%r44, %r43};
	mul.f64 	%fd108, %fd103, %fd102;
$L__BB1_7:
	abs.f64 	%fd104, %fd108;
	setp.eq.f64 	%p7, %fd104, 0d7FF0000000000000;
	fma.rn.f64 	%fd105, %fd108, %fd5, %fd108;
	selp.f64 	%fd106, %fd108, %fd105, %p7;
	st.param.f64 	[func_retval0], %fd106;
	ret;

}


// ===== COMPILED SASS (sm_100) =====

	.target	sm_100

	.elftype	@"ET_EXEC"


//--------------------- .note.nv.tkinfo           --------------------------
	.section	.note.nv.tkinfo,"",@"SHT_NOTE"
	.sectionflags	@"SHF_NOTE_NV_TKINFO"
	.tkinfo
        /*0018*/ 	.word	0x00000002
        /*0030*/ 	.string	""
        /*0030*/ 	.string	"ptxas"
        /*0030*/ 	.string	"Cuda compilation tools, release 13.0, V13.0.88"
        /*0030*/ 	.string	"Build cuda_13.0.r13.0/compiler.36424714_0"
        /*0030*/ 	.string	"-arch sm_100 -m 64 "



//--------------------- .note.nv.cuinfo           --------------------------
	.section	.note.nv.cuinfo,"",@"SHT_NOTE"
	.sectionflags	@"SHF_NOTE_NV_CUINFO"
        /*0018*/ 	.short	0x0002
        /*001a*/ 	.short	0x0064
        /*001c*/ 	.short	0x0082
	.zero		2


//--------------------- .nv.info                  --------------------------
	.section	.nv.info,"",@"SHT_CUDA_INFO"
	.align	4


	//----- nvinfo : EIATTR_REGCOUNT
	.align		4
        /*0000*/ 	.byte	0x04, 0x2f
        /*0002*/ 	.short	(.L_2 - .L_1)
	.align		4
.L_1:
        /*0004*/ 	.word	index@(_Z7GPR_gpuPdS_S_S_PiS0_dS_ii)
        /*0008*/ 	.word	0x0000002c


	//----- nvinfo : EIATTR_FRAME_SIZE
	.align		4
.L_2:
        /*000c*/ 	.byte	0x04, 0x11
        /*000e*/ 	.short	(.L_4 - .L_3)
	.align		4
.L_3:
        /*0010*/ 	.word	index@($_Z7GPR_gpuPdS_S_S_PiS0_dS_ii$__internal_accurate_pow)
        /*0014*/ 	.word	0x00000000


	//----- nvinfo : EIATTR_FRAME_SIZE
	.align		4
.L_4:
        /*0018*/ 	.byte	0x04, 0x11
        /*001a*/ 	.short	(.L_6 - .L_5)
	.align		4
.L_5:
        /*001c*/ 	.word	index@($__internal_0_$__cuda_sm20_div_rn_f64_full)
        /*0020*/ 	.word	0x00000000


	//----- nvinfo : EIATTR_FRAME_SIZE
	.align		4
.L_6:
        /*0024*/ 	.byte	0x04, 0x11
        /*0026*/ 	.short	(.L_8 - .L_7)
	.align		4
.L_7:
        /*0028*/ 	.word	index@(_Z7GPR_gpuPdS_S_S_PiS0_dS_ii)
        /*002c*/ 	.word	0x00000000


	//----- nvinfo : EIATTR_MIN_STACK_SIZE
	.align		4
.L_8:
        /*0030*/ 	.byte	0x04, 0x12
        /*0032*/ 	.short	(.L_10 - .L_9)
	.align		4
.L_9:
        /*0034*/ 	.word	index@(_Z7GPR_gpuPdS_S_S_PiS0_dS_ii)
        /*0038*/ 	.word	0x00000000
.L_10:


//--------------------- .nv.compat                --------------------------
	.section	.nv.compat,"",@"SHT_CUDA_COMPAT_INFO"
	.align	4
        /*0000*/ 	.byte	0x02, 0x09, 0x00, 0x00, 0x02, 0x02, 0x01, 0x00, 0x02, 0x05, 0x05, 0x00, 0x03, 0x07, 0x01, 0x01
        /*0010*/ 	.byte	0x02, 0x03, 0x00, 0x00, 0x02, 0x06, 0x01, 0x00, 0x04, 0x0b, 0x08, 0x00, 0x01, 0x00, 0x00, 0x00
        /*0020*/ 	.byte	0x00, 0x00, 0x00, 0x00


//--------------------- .nv.info._Z7GPR_gpuPdS_S_S_PiS0_dS_ii --------------------------
	.section	.nv.info._Z7GPR_gpuPdS_S_S_PiS0_dS_ii,"",@"SHT_CUDA_INFO"
	.sectionflags	@""
	.align	4


	//----- nvinfo : EIATTR_CUDA_API_VERSION
	.align		4
        /*0000*/ 	.byte	0x04, 0x37
        /*0002*/ 	.short	(.L_12 - .L_11)
.L_11:
        /*0004*/ 	.word	0x00000082


	//----- nvinfo : EIATTR_KPARAM_INFO
	.align		4
.L_12:
        /*0008*/ 	.byte	0x04, 0x17
        /*000a*/ 	.short	(.L_14 - .L_13)
.L_13:
        /*000c*/ 	.word	0x00000000
        /*0010*/ 	.short	0x0009
        /*0012*/ 	.short	0x0044
        /*0014*/ 	.byte	0x00, 0xf0, 0x11, 0x00


	//----- nvinfo : EIATTR_KPARAM_INFO
	.align		4
.L_14:
        /*0018*/ 	.byte	0x04, 0x17
        /*001a*/ 	.short	(.L_16 - .L_15)
.L_15:
        /*001c*/ 	.word	0x00000000
        /*0020*/ 	.short	0x0008
        /*0022*/ 	.short	0x0040
        /*0024*/ 	.byte	0x00, 0xf0, 0x11, 0x00


	//----- nvinfo : EIATTR_KPARAM_INFO
	.align		4
.L_16:
        /*0028*/ 	.byte	0x04, 0x17
        /*002a*/ 	.short	(.L_18 - .L_17)
.L_17:
        /*002c*/ 	.word	0x00000000
        /*0030*/ 	.short	0x0007
        /*0032*/ 	.short	0x0038
        /*0034*/ 	.byte	0x00, 0xf5, 0x21, 0x00


	//----- nvinfo : EIATTR_KPARAM_INFO
	.align		4
.L_18:
        /*0038*/ 	.byte	0x04, 0x17
        /*003a*/ 	.short	(.L_20 - .L_19)
.L_19:
        /*003c*/ 	.word	0x00000000
        /*0040*/ 	.short	0x0006
        /*0042*/ 	.short	0x0030
        /*0044*/ 	.byte	0x00, 0xf0, 0x21, 0x00


	//----- nvinfo : EIATTR_KPARAM_INFO
	.align		4
.L_20:
        /*0048*/ 	.byte	0x04, 0x17
        /*004a*/ 	.short	(.L_22 - .L_21)
.L_21:
        /*004c*/ 	.word	0x00000000
        /*0050*/ 	.short	0x0005
        /*0052*/ 	.short	0x0028
        /*0054*/ 	.byte	0x00, 0xf5, 0x21, 0x00


	//----- nvinfo : EIATTR_KPARAM_INFO
	.align		4
.L_22:
        /*0058*/ 	.byte	0x04, 0x17
        /*005a*/ 	.short	(.L_24 - .L_23)
.L_23:
        /*005c*/ 	.word	0x00000000
        /*0060*/ 	.short	0x0004
        /*0062*/ 	.short	0x0020
        /*0064*/ 	.byte	0x00, 0xf5, 0x21, 0x00


	//----- nvinfo : EIATTR_KPARAM_INFO
	.align		4
.L_24:
        /*0068*/ 	.byte	0x04, 0x17
        /*006a*/ 	.short	(.L_26 - .L_25)
.L_25:
        /*006c*/ 	.word	0x00000000
        /*0070*/ 	.short	0x0003
        /*0072*/ 	.short	0x0018
        /*0074*/ 	.byte	0x00, 0xf5, 0x21, 0x00


	//----- nvinfo : EIATTR_KPARAM_INFO
	.align		4
.L_26:
        /*0078*/ 	.byte	0x04, 0x17
        /*007a*/ 	.short	(.L_28 - .L_27)
.L_27:
        /*007c*/ 	.word	0x00000000
        /*0080*/ 	.short	0x0002
        /*0082*/ 	.short	0x0010
        /*0084*/ 	.byte	0x00, 0xf5, 0x21, 0x00


	//----- nvinfo : EIATTR_KPARAM_INFO
	.align		4
.L_28:
        /*0088*/ 	.byte	0x04, 0x17
        /*008a*/ 	.short	(.L_30 - .L_29)
.L_29:
        /*008c*/ 	.word	0x00000000
        /*0090*/ 	.short	0x0001
        /*0092*/ 	.short	0x0008
        /*0094*/ 	.byte	0x00, 0xf5, 0x21, 0x00


	//----- nvinfo : EIATTR_KPARAM_INFO
	.align		4
.L_30:
        /*0098*/ 	.byte	0x04, 0x17
        /*009a*/ 	.short	(.L_32 - .L_31)
.L_31:
        /*009c*/ 	.word	0x00000000
        /*00a0*/ 	.short	0x0000
        /*00a2*/ 	.short	0x0000
        /*00a4*/ 	.byte	0x00, 0xf5, 0x21, 0x00


	//----- nvinfo : EIATTR_SPARSE_MMA_MASK
	.align		4
.L_32:
        /*00a8*/ 	.byte	0x03, 0x50
        /*00aa*/ 	.short	0x0000


	//----- nvinfo : EIATTR_MAXREG_COUNT
	.align		4
        /*00ac*/ 	.byte	0x03, 0x1b
        /*00ae*/ 	.short	0x00ff


	//----- nvinfo : EIATTR_NUM_BARRIERS
	.align		4
        /*00b0*/ 	.byte	0x02, 0x4c
        /*00b2*/ 	.byte	0x01
	.zero		1


	//----- nvinfo : EIATTR_EXTERNS
	.align		4
        /*00b4*/ 	.byte	0x04, 0x0f
        /*00b6*/ 	.short	(.L_34 - .L_33)


	//   ....[0]....
	.align		4
.L_33:
        /*00b8*/ 	.word	index@(malloc)


	//   ....[1]....
	.align		4
        /*00bc*/ 	.word	index@(free)


	//----- nvinfo : EIATTR_MERCURY_ISA_VERSION
	.align		4
.L_34:
        /*00c0*/ 	.byte	0x03, 0x5f
        /*00c2*/ 	.short	0x0101


	//----- nvinfo : EIATTR_VRC_CTA_INIT_COUNT
	.align		4
        /*00c4*/ 	.byte	0x02, 0x4a
	.zero		1
	.zero		1


	//----- nvinfo : EIATTR_SYSCALL_OFFSETS
	.align		4
        /*00c8*/ 	.byte	0x04, 0x46
        /*00ca*/ 	.short	(.L_36 - .L_35)


	//   ....[0]....
.L_35:
        /*00cc*/ 	.word	0x000000c0


	//   ....[1]....
        /*00d0*/ 	.word	0x00000150


	//   ....[2]....
        /*00d4*/ 	.word	0x00000210


	//   ....[3]....
        /*00d8*/ 	.word	0x00002980


	//   ....[4]....
        /*00dc*/ 	.word	0x000029d0


	//   ....[5]....
        /*00e0*/ 	.word	0x00004680


	//   ....[6]....
        /*00e4*/ 	.word	0x000050a0


	//   ....[7]....
        /*00e8*/ 	.word	0x00005110


	//----- nvinfo : EIATTR_EXIT_INSTR_OFFSETS
	.align		4
.L_36:
        /*00ec*/ 	.byte	0x04, 0x1c
        /*00ee*/ 	.short	(.L_38 - .L_37)


	//   ....[0]....
.L_37:
        /*00f0*/ 	.word	0x00005140


	//----- nvinfo : EIATTR_CRS_STACK_SIZE
	.align		4
.L_38:
        /*00f4*/ 	.byte	0x04, 0x1e
        /*00f6*/ 	.short	(.L_40 - .L_39)
.L_39:
        /*00f8*/ 	.word	0x00000000


	//----- nvinfo : EIATTR_CBANK_PARAM_SIZE
	.align		4
.L_40:
        /*00fc*/ 	.byte	0x03, 0x19
        /*00fe*/ 	.short	0x0048


	//----- nvinfo : EIATTR_PARAM_CBANK
	.align		4
        /*0100*/ 	.byte	0x04, 0x0a
        /*0102*/ 	.short	(.L_42 - .L_41)
	.align		4
.L_41:
        /*0104*/ 	.word	index@(.nv.constant0._Z7GPR_gpuPdS_S_S_PiS0_dS_ii)
        /*0108*/ 	.short	0x0380
        /*010a*/ 	.short	0x0048


	//----- nvinfo : EIATTR_SW_WAR
	.align		4
.L_42:
        /*010c*/ 	.byte	0x04, 0x36
        /*010e*/ 	.short	(.L_44 - .L_43)
.L_43:
        /*0110*/ 	.word	0x00000008
.L_44:


//--------------------- .nv.callgraph             --------------------------
	.section	.nv.callgraph,"",@"SHT_CUDA_CALLGRAPH"
	.align	4
	.sectionentsize	8
	.align		4
        /*0000*/ 	.word	0x00000000
	.align		4
        /*0004*/ 	.word	0xffffffff
	.align		4
        /*0008*/ 	.word	index@(_Z7GPR_gpuPdS_S_S_PiS0_dS_ii)
	.align		4
        /*000c*/ 	.word	index@(free)
	.align		4
        /*0010*/ 	.word	index@(_Z7GPR_gpuPdS_S_S_PiS0_dS_ii)
	.align		4
        /*0014*/ 	.word	index@(malloc)
	.align		4
        /*0018*/ 	.word	0x00000000
	.align		4
        /*001c*/ 	.word	0xfffffffe
	.align		4
        /*0020*/ 	.word	0x00000000
	.align		4
        /*0024*/ 	.word	0xfffffffd
	.align		4
        /*0028*/ 	.word	0x00000000
	.align		4
        /*002c*/ 	.word	0xfffffffc


//--------------------- .nv.constant4             --------------------------
	.section	.nv.constant4,"a",@progbits
	.align	8
	.align		8
.nv.constant4:
        /*0000*/ 	.dword	malloc
	.align		8
        /*0008*/ 	.dword	free
	.align		8
        /*0010*/ 	.dword	count


//--------------------- .text._Z7GPR_gpuPdS_S_S_PiS0_dS_ii --------------------------
	.section	.text._Z7GPR_gpuPdS_S_S_PiS0_dS_ii,"ax",@progbits
	.align	128
        .global         _Z7GPR_gpuPdS_S_S_PiS0_dS_ii
        .type           _Z7GPR_gpuPdS_S_S_PiS0_dS_ii,@function
        .size           _Z7GPR_gpuPdS_S_S_PiS0_dS_ii,(.L_x_106 - _Z7GPR_gpuPdS_S_S_PiS0_dS_ii)
        .other          _Z7GPR_gpuPdS_S_S_PiS0_dS_ii,@"STO_CUDA_ENTRY STV_DEFAULT"
_Z7GPR_gpuPdS_S_S_PiS0_dS_ii:
.text._Z7GPR_gpuPdS_S_S_PiS0_dS_ii:
[----:B------:R-:W0:Y:S01]  /*0000*/  LDC R1, c[0x0][0x37c] ;  /* 0x0000df00ff017b82 */ /* 0x000e220000000800 */
[----:B------:R-:W1:Y:S07]  /*0010*/  S2R R2, SR_TID.X ;  /* 0x0000000000027919 */ /* 0x000e6e0000002100 */
[----:B------:R-:W2:Y:S01]  /*0020*/  LDC.64 R4, c[0x0][0x3c0] ;  /* 0x0000f000ff047b82 */ /* 0x000ea20000000a00 */
[----:B------:R-:W3:Y:S01]  /*0030*/  LDCU.64 UR36, c[0x0][0x358] ;  /* 0x00006b00ff2477ac */ /* 0x000ee20008000a00 */
[----:B--2---:R-:W-:Y:S01]  /*0040*/  IMAD.IADD R17, R4, 0x1, -R5 ;  /* 0x0000000104117824 */ /* 0x004fe200078e0a05 */
[----:B-1----:R-:W-:-:S13]  /*0050*/  ISETP.NE.AND P0, PT, R2, RZ, PT ;  /* 0x000000ff0200720c */ /* 0x002fda0003f05270 */
[----:B0--3--:R-:W-:Y:S05]  /*0060*/  @P0 BRA `(.L_x_0) ;  /* 0x00000000007c0947 */ /* 0x009fea0003800000 */
[----:B------:R-:W-:Y:S01]  /*0070*/  MOV R16, 0x0 ;  /* 0x0000000000107802 */ /* 0x000fe20000000f00 */
[----:B------:R-:W-:-:S03]  /*0080*/  IMAD R4, R4, R4, RZ ;  /* 0x0000000404047224 */ /* 0x000fc600078e02ff */
[----:B------:R0:W1:Y:S01]  /*0090*/  LDC.64 R6, c[0x4][R16] ;  /* 0x0100000010067b82 */ /* 0x0000620000000a00 */
[----:B------:R-:W-:-:S07]  /*00a0*/  IMAD.WIDE.U32 R4, R4, 0x8, RZ ;  /* 0x0000000804047825 */ /* 0x000fce00078e00ff */
[----:B------:R-:W-:-:S07]  /*00b0*/  LEPC R20, `(.L_x_1) ;  /* 0x000000001014794e */ /* 0x000fce0000000000 */
[----:B01----:R-:W-:Y:S05]  /*00c0*/  CALL.ABS.NOINC R6 ;  /* 0x0000000006007343 */ /* 0x003fea0003c00000 */
.L_x_1:
[----:B------:R-:W0:Y:S01]  /*00d0*/  S2UR UR5, SR_CgaCtaId ;  /* 0x00000000000579c3 */ /* 0x000e220000008800 */
[----:B------:R-:W-:Y:S01]  /*00e0*/  UMOV UR4, 0x400 ;  /* 0x0000040000047882 */ /* 0x000fe20000000000 */
[----:B------:R-:W-:-:S06]  /*00f0*/  IMAD R0, R17, R17, RZ ;  /* 0x0000001111007224 */ /* 0x000fcc00078e02ff */
[----:B------:R1:W2:Y:S01]  /*0100*/  LDC.64 R6, c[0x4][R16] ;  /* 0x0100000010067b82 */ /* 0x0002a20000000a00 */
[----:B0-----:R-:W-:-:S09]  /*0110*/  ULEA UR4, UR5, UR4, 0x18 ;  /* 0x0000000405047291 */ /* 0x001fd2000f8ec0ff */
[----:B------:R0:W-:Y:S02]  /*0120*/  STS.64 [UR4], R4 ;  /* 0x00000004ff007988 */ /* 0x0001e40008000a04 */
[----:B01----:R-:W-:-:S07]  /*0130*/  IMAD.WIDE.U32 R4, R0, 0x8, RZ ;  /* 0x0000000800047825 */ /* 0x003fce00078e00ff */
[----:B------:R-:W-:-:S07]  /*0140*/  LEPC R20, `(.L_x_2) ;  /* 0x000000001014794e */ /* 0x000fce0000000000 */
[----:B--2---:R-:W-:Y:S05]  /*0150*/  CALL.ABS.NOINC R6 ;  /* 0x0000000006007343 */ /* 0x004fea0003c00000 */
.L_x_2:
[----:B------:R-:W0:Y:S01]  /*0160*/  S2UR UR5, SR_CgaCtaId ;  /* 0x00000000000579c3 */ /* 0x000e220000008800 */
[----:B------:R-:W-:Y:S01]  /*0170*/  UMOV UR4, 0x400 ;  /* 0x0000040000047882 */ /* 0x000fe20000000000 */
[----:B------:R-:W-:Y:S01]  /*0180*/  IMAD.MOV.U32 R6, RZ, RZ, R4 ;  /* 0x000000ffff067224 */ /* 0x000fe200078e0004 */
[----:B------:R-:W1:Y:S01]  /*0190*/  LDCU UR6, c[0x0][0x3c4] ;  /* 0x00007880ff0677ac */ /* 0x000e620008000800 */
[----:B------:R-:W-:-:S04]  /*01a0*/  IMAD.MOV.U32 R7, RZ, RZ, R5 ;  /* 0x000000ffff077224 */ /* 0x000fc800078e0005 */
[----:B------:R2:W3:Y:S01]  /*01b0*/  LDC.64 R8, c[0x4][R16] ;  /* 0x0100000010087b82 */ /* 0x0004e20000000a00 */
[----:B-1----:R-:W-:Y:S01]  /*01c0*/  IMAD R4, R17, UR6, RZ ;  /* 0x0000000611047c24 */ /* 0x002fe2000f8e02ff */
[----:B0-----:R-:W-:-:S03]  /*01d0*/  ULEA UR4, UR5, UR4, 0x18 ;  /* 0x0000000405047291 */ /* 0x001fc6000f8ec0ff */
[----:B------:R-:W-:-:S06]  /*01e0*/  IMAD.WIDE R4, R4, 0x8, RZ ;  /* 0x0000000804047825 */ /* 0x000fcc00078e02ff */
[----:B------:R2:W-:Y:S03]  /*01f0*/  STS.64 [UR4+0x8], R6 ;  /* 0x00000806ff007988 */ /* 0x0005e60008000a04 */
[----:B------:R-:W-:-:S07]  /*0200*/  LEPC R20, `(.L_x_3) ;  /* 0x000000001014794e */ /* 0x000fce0000000000 */
[----:B--23--:R-:W-:Y:S05]  /*0210*/  CALL.ABS.NOINC R8 ;  /* 0x0000000008007343 */ /* 0x00cfea0003c00000 */
.L_x_3:
[----:B------:R-:W0:Y:S01]  /*0220*/  S2UR UR5, SR_CgaCtaId ;  /* 0x00000000000579c3 */ /* 0x000e220000008800 */
[----:B------:R-:W-:Y:S02]  /*0230*/  UMOV UR4, 0x400 ;  /* 0x0000040000047882 */ /* 0x000fe40000000000 */
[----:B0-----:R-:W-:-:S09]  /*0240*/  ULEA UR4, UR5, UR4, 0x18 ;  /* 0x0000000405047291 */ /* 0x001fd2000f8ec0ff */
[----:B------:R0:W-:Y:S03]  /*0250*/  STS.64 [UR4+0x10], R4 ;  /* 0x00001004ff007988 */ /* 0x0001e60008000a04 */
.L_x_0:
[----:B------:R-:W-:Y:S05]  /*0260*/  WARPSYNC.ALL ;  /* 0x0000000000007948 */ /* 0x000fea0003800000 */
[----:B------:R-:W1:Y:S01]  /*0270*/  LDCU UR4, c[0x0][0x3c0] ;  /* 0x00007800ff0477ac */ /* 0x000e620008000800 */
[----:B------:R-:W-:Y:S01]  /*0280*/  BSSY.RECONVERGENT B0, `(.L_x_4) ;  /* 0x00000e0000007945 */ /* 0x000fe20003800200 */
[----:B------:R-:W2:Y:S01]  /*0290*/  LDCU UR7, c[0x0][0x3c0] ;  /* 0x00007800ff0777ac */ /* 0x000ea20008000800 */
[----:B-1----:R-:W-:Y:S01]  /*02a0*/  UIMAD UR4, UR4, UR4, URZ ;  /* 0x00000004040472a4 */ /* 0x002fe2000f8e02ff */
[----:B------:R-:W-:Y:S05]  /*02b0*/  BAR.SYNC.DEFER_BLOCKING 0x0 ;  /* 0x0000000000007b1d */ /* 0x000fea0000010000 */
[----:B------:R-:W-:-:S13]  /*02c0*/  ISETP.GE.U32.AND P0, PT, R2, UR4, PT ;  /* 0x0000000402007c0c */ /* 0x000fda000bf06070 */
[----:B--2---:R-:W-:Y:S05]  /*02d0*/  @P0 BRA `(.L_x_5) ;  /* 0x0000000c00680947 */ /* 0x004fea0003800000 */
[----:B------:R-:W1:Y:S01]  /*02e0*/  S2UR UR6, SR_CgaCtaId ;  /* 0x00000000000679c3 */ /* 0x000e620000008800 */
[----:B------:R-:W-:Y:S01]  /*02f0*/  UMOV UR5, 0x400 ;  /* 0x0000040000057882 */ /* 0x000fe20000000000 */
[----:B------:R-:W-:-:S06]  /*0300*/  IMAD.MOV.U32 R7, RZ, RZ, R2 ;  /* 0x000000ffff077224 */ /* 0x000fcc00078e0002 */
[----:B------:R-:W2:Y:S08]  /*0310*/  LDC R14, c[0x0][0x3c0] ;  /* 0x0000f000ff0e7b82 */ /* 0x000eb00000000800 */
[----:B------:R-:W3:Y:S01]  /*0320*/  LDC.64 R30, c[0x0][0x388] ;  /* 0x0000e200ff1e7b82 */ /* 0x000ee20000000a00 */
[----:B-1----:R-:W-:-:S07]  /*0330*/  ULEA UR5, UR6, UR5, 0x18 ;  /* 0x0000000506057291 */ /* 0x002fce000f8ec0ff */
[----:B------:R-:W1:Y:S02]  /*0340*/  LDC.64 R32, c[0x0][0x390] ;  /* 0x0000e400ff207b82 */ /* 0x000e640000000a00 */
[----:B------:R-:W4:Y:S03]  /*0350*/  LDS.64 R18, [UR5] ;  /* 0x00000005ff127984 */ /* 0x000f260008000a00 */
.L_x_20:
[----:B--2---:R-:W-:Y:S01]  /*0360*/  IABS R3, R14 ;  /* 0x0000000e00037213 */ /* 0x004fe20000000000 */
[----:B------:R-:W-:Y:S03]  /*0370*/  BSSY.RECONVERGENT B1, `(.L_x_6) ;  /* 0x00000cd000017945 */ /* 0x000fe60003800200 */
[----:B------:R-:W2:Y:S08]  /*0380*/  I2F.RP R0, R3 ;  /* 0x0000000300007306 */ /* 0x000eb00000209400 */
[----:B0-2---:R-:W0:Y:S02]  /*0390*/  MUFU.RCP R0, R0 ;  /* 0x0000000000007308 */ /* 0x005e240000001000 */
[----:B0-----:R-:W-:-:S06]  /*03a0*/  VIADD R4, R0, 0xffffffe ;  /* 0x0ffffffe00047836 */ /* 0x001fcc0000000000 */
[----:B------:R0:W2:Y:S02]  /*03b0*/  F2I.FTZ.U32.TRUNC.NTZ R5, R4 ;  /* 0x0000000400057305 */ /* 0x0000a4000021f000 */
[----:B0-----:R-:W-:Y:S01]  /*03c0*/  IMAD.MOV.U32 R4, RZ, RZ, RZ ;  /* 0x000000ffff047224 */ /* 0x001fe200078e00ff */
[----:B--2---:R-:W-:-:S05]  /*03d0*/  IADD3 R6, PT, PT, RZ, -R5, RZ ;  /* 0x80000005ff067210 */ /* 0x004fca0007ffe0ff */
[----:B------:R-:W-:Y:S01]  /*03e0*/  IMAD R9, R6, R3, RZ ;  /* 0x0000000306097224 */ /* 0x000fe200078e02ff */
[----:B------:R-:W-:-:S03]  /*03f0*/  IABS R6, R7 ;  /* 0x0000000700067213 */ /* 0x000fc60000000000 */
[----:B------:R-:W-:-:S06]  /*0400*/  IMAD.HI.U32 R5, R5, R9, R4 ;  /* 0x0000000905057227 */ /* 0x000fcc00078e0004 */
[----:B------:R-:W-:-:S04]  /*0410*/  IMAD.HI.U32 R12, R5, R6, RZ ;  /* 0x00000006050c7227 */ /* 0x000fc800078e00ff */
[----:B------:R-:W-:-:S04]  /*0420*/  IMAD.MOV R0, RZ, RZ, -R12 ;  /* 0x000000ffff007224 */ /* 0x000fc800078e0a0c */
[----:B------:R-:W-:-:S05]  /*0430*/  IMAD R0, R3, R0, R6 ;  /* 0x0000000003007224 */ /* 0x000fca00078e0206 */
[----:B------:R-:W-:-:S13]  /*0440*/  ISETP.GT.U32.AND P1, PT, R3, R0, PT ;  /* 0x000000000300720c */ /* 0x000fda0003f24070 */
[----:B------:R-:W-:Y:S02]  /*0450*/  @!P1 IMAD.IADD R0, R0, 0x1, -R3 ;  /* 0x0000000100009824 */ /* 0x000fe400078e0a03 */
[----:B------:R-:W-:Y:S01]  /*0460*/  @!P1 VIADD R12, R12, 0x1 ;  /* 0x000000010c0c9836 */ /* 0x000fe20000000000 */
[----:B------:R-:W-:Y:S02]  /*0470*/  ISETP.NE.AND P1, PT, R14, RZ, PT ;  /* 0x000000ff0e00720c */ /* 0x000fe40003f25270 */
[----:B------:R-:W-:Y:S02]  /*0480*/  ISETP.GE.U32.AND P0, PT, R0, R3, PT ;  /* 0x000000030000720c */ /* 0x000fe40003f06070 */
[----:B------:R-:W-:-:S04]  /*0490*/  LOP3.LUT R0, R7, R14, RZ, 0x3c, !PT ;  /* 0x0000000e07007212 */ /* 0x000fc800078e3cff */
[----:B------:R-:W-:-:S07]  /*04a0*/  ISETP.GE.AND P2, PT, R0, RZ, PT ;  /* 0x000000ff0000720c */ /* 0x000fce0003f46270 */
[----:B------:R-:W-:-:S06]  /*04b0*/  @P0 VIADD R12, R12, 0x1 ;  /* 0x000000010c0c0836 */ /* 0x000fcc0000000000 */
[----:B------:R-:W-:Y:S02]  /*04c0*/  @!P2 IADD3 R12, PT, PT, -R12, RZ, RZ ;  /* 0x000000ff0c0ca210 */ /* 0x000fe40007ffe1ff */
[----:B------:R-:W-:-:S05]  /*04d0*/  @!P1 LOP3.LUT R12, RZ, R14, RZ, 0x33, !PT ;  /* 0x0000000eff0c9212 */ /* 0x000fca00078e33ff */
[----:B------:R-:W-:-:S04]  /*04e0*/  IMAD.MOV R5, RZ, RZ, -R12 ;  /* 0x000000ffff057224 */ /* 0x000fc800078e0a0c */
[----:B------:R-:W-:-:S05]  /*04f0*/  IMAD R5, R14, R5, R7 ;  /* 0x000000050e057224 */ /* 0x000fca00078e0207 */
[----:B------:R-:W-:-:S13]  /*0500*/  ISETP.GE.AND P0, PT, R12, R5, PT ;  /* 0x000000050c00720c */ /* 0x000fda0003f06270 */
[----:B------:R-:W-:Y:S05]  /*0510*/  @!P0 BRA `(.L_x_7) ;  /* 0x0000000800c88947 */ /* 0x000fea0003800000 */
[----:B------:R-:W0:Y:S02]  /*0520*/  LDC.64 R8, c[0x0][0x3b8] ;  /* 0x0000ee00ff087b82 */ /* 0x000e240000000a00 */
[----:B0-----:R-:W2:Y:S01]  /*0530*/  LDG.E.64 R8, desc[UR36][R8.64] ;  /* 0x0000002408087981 */ /* 0x001ea2000c1e1b00 */
[----:B---3--:R-:W-:-:S04]  /*0540*/  IMAD.WIDE R10, R12, 0x8, R30 ;  /* 0x000000080c0a7825 */ /* 0x008fc800078e021e */
[----:B------:R-:W-:Y:S02]  /*0550*/  IMAD.WIDE.U32 R20, R5, 0x8, R30 ;  /* 0x0000000805147825 */ /* 0x000fe400078e001e */
[----:B------:R-:W3:Y:S04]  /*0560*/  LDG.E.64 R10, desc[UR36][R10.64] ;  /* 0x000000240a0a7981 */ /* 0x000ee8000c1e1b00 */
[----:B------:R-:W3:Y:S01]  /*0570*/  LDG.E.64 R20, desc[UR36][R20.64] ;  /* 0x0000002414147981 */ /* 0x000ee2000c1e1b00 */
[----:B------:R-:W-:Y:S01]  /*0580*/  IMAD.MOV.U32 R22, RZ, RZ, 0x1 ;  /* 0x00000001ff167424 */ /* 0x000fe200078e00ff */
[----:B------:R-:W-:Y:S01]  /*0590*/  BSSY.RECONVERGENT B2, `(.L_x_8) ;  /* 0x0000014000027945 */ /* 0x000fe20003800200 */
[----:B--2---:R-:W0:Y:S01]  /*05a0*/  MUFU.RCP64H R23, R9 ;  /* 0x0000000900177308 */ /* 0x004e220000001800 */
[----:B---3--:R-:W-:-:S03]  /*05b0*/  DADD R20, R10, -R20 ;  /* 0x000000000a147229 */ /* 0x008fc60000000814 */
[----:B0-----:R-:W-:-:S07]  /*05c0*/  DFMA R24, -R8, R22, 1 ;  /* 0x3ff000000818742b */ /* 0x001fce0000000116 */
[----:B------:R-:W-:Y:S01]  /*05d0*/  FSETP.GEU.AND P1, PT, |R21|, 6.5827683646048100446e-37, PT ;  /* 0x036000001500780b */ /* 0x000fe20003f2e200 */
[----:B------:R-:W-:-:S08]  /*05e0*/  DFMA R24, R24, R24, R24 ;  /* 0x000000181818722b */ /* 0x000fd00000000018 */
[----:B------:R-:W-:-:S08]  /*05f0*/  DFMA R24, R22, R24, R22 ;  /* 0x000000181618722b */ /* 0x000fd00000000016 */
[----:B------:R-:W-:-:S08]  /*0600*/  DFMA R22, -R8, R24, 1 ;  /* 0x3ff000000816742b */ /* 0x000fd00000000118 */
[----:B------:R-:W-:-:S08]  /*0610*/  DFMA R22, R24, R22, R24 ;  /* 0x000000161816722b */ /* 0x000fd00000000018 */
[----:B------:R-:W-:-:S08]  /*0620*/  DMUL R24, R20, R22 ;  /* 0x0000001614187228 */ /* 0x000fd00000000000 */
[----:B------:R-:W-:-:S08]  /*0630*/  DFMA R10, -R8, R24, R20 ;  /* 0x00000018080a722b */ /* 0x000fd00000000114 */
[----:B------:R-:W-:-:S10]  /*0640*/  DFMA R10, R22, R10, R24 ;  /* 0x0000000a160a722b */ /* 0x000fd40000000018 */
[----:B------:R-:W-:-:S05]  /*0650*/  FFMA R0, RZ, R9, R11 ;  /* 0x00000009ff007223 */ /* 0x000fca000000000b */
[----:B------:R-:W-:-:S13]  /*0660*/  FSETP.GT.AND P0, PT, |R0|, 1.469367938527859385e-39, PT ;  /* 0x001000000000780b */ /* 0x000fda0003f04200 */
[----:B------:R-:W-:Y:S05]  /*0670*/  @P0 BRA P1, `(.L_x_9) ;  /* 0x0000000000140947 */ /* 0x000fea0000800000 */
[----:B------:R-:W-:Y:S01]  /*0680*/  IMAD.MOV.U32 R10, RZ, RZ, R8 ;  /* 0x000000ffff0a7224 */ /* 0x000fe200078e0008 */
[----:B------:R-:W-:Y:S01]  /*0690*/  MOV R4, 0x6c0 ;  /* 0x000006c000047802 */ /* 0x000fe20000000f00 */
[----:B------:R-:W-:-:S07]  /*06a0*/  IMAD.MOV.U32 R11, RZ, RZ, R9 ;  /* 0x000000ffff0b7224 */ /* 0x000fce00078e0009 */
[----:B-1--4-:R-:W-:Y:S05]  /*06b0*/  CALL.REL.NOINC `($__internal_0_$__cuda_sm20_div_rn_f64_full) ;  /* 0x0000004800a47944 */ /* 0x012fea0003c00000 */
[----:B------:R-:W-:-:S07]  /*06c0*/  IMAD.MOV.U32 R10, RZ, RZ, R6 ;  /* 0x000000ffff0a7224 */ /* 0x000fce00078e0006 */
.L_x_9:
[----:B------:R-:W-:Y:S05]  /*06d0*/  BSYNC.RECONVERGENT B2 ;  /* 0x0000000000027941 */ /* 0x000fea0003800200 */
.L_x_8:
[----:B------:R-:W-:Y:S01]  /*06e0*/  DADD R8, -RZ, |R10| ;  /* 0x00000000ff087229 */ /* 0x000fe2000000050a */
[----:B------:R-:W-:Y:S01]  /*06f0*/  BSSY.RECONVERGENT B2, `(.L_x_10) ;  /* 0x0000005000027945 */ /* 0x000fe20003800200 */
[----:B------:R-:W-:-:S08]  /*0700*/  MOV R0, 0x740 ;  /* 0x0000074000007802 */ /* 0x000fd00000000f00 */
[----:B------:R-:W-:Y:S01]  /*0710*/  MOV R22, R8 ;  /* 0x0000000800167202 */ /* 0x000fe20000000f00 */
[----:B------:R-:W-:-:S07]  /*0720*/  IMAD.MOV.U32 R3, RZ, RZ, R9 ;  /* 0x000000ffff037224 */ /* 0x000fce00078e0009 */
[----:B-1--4-:R-:W-:Y:S05]  /*0730*/  CALL.REL.NOINC `($_Z7GPR_gpuPdS_S_S_PiS0_dS_ii$__internal_accurate_pow) ;  /* 0x0000004c00f87944 */ /* 0x012fea0003c00000 */
[----:B------:R-:W-:Y:S05]  /*0740*/  BSYNC.RECONVERGENT B2 ;  /* 0x0000000000027941 */ /* 0x000fea0003800200 */
.L_x_10:
[----:B------:R-:W0:Y:S02]  /*0750*/  LDC.64 R22, c[0x0][0x3b8] ;  /* 0x0000ee00ff167b82 */ /* 0x000e240000000a00 */
[----:B0-----:R-:W2:Y:S01]  /*0760*/  LDG.E.64 R22, desc[UR36][R22.64+0x8] ;  /* 0x0000082416167981 */ /* 0x001ea2000c1e1b00 */
[----:B------:R-:W-:-:S04]  /*0770*/  IMAD.WIDE R8, R12, 0x8, R32 ;  /* 0x000000080c087825 */ /* 0x000fc800078e0220 */
[----:B------:R-:W-:Y:S02]  /*0780*/  IMAD.WIDE.U32 R24, R5, 0x8, R32 ;  /* 0x0000000805187825 */ /* 0x000fe400078e0020 */
[----:B------:R-:W3:Y:S04]  /*0790*/  LDG.E.64 R8, desc[UR36][R8.64] ;  /* 0x0000002408087981 */ /* 0x000ee8000c1e1b00 */
[----:B------:R0:W3:Y:S01]  /*07a0*/  LDG.E.64 R20, desc[UR36][R24.64] ;  /* 0x0000002418147981 */ /* 0x0000e2000c1e1b00 */
[----:B------:R-:W-:Y:S01]  /*07b0*/  IMAD.MOV.U32 R26, RZ, RZ, 0x1 ;  /* 0x00000001ff1a7424 */ /* 0x000fe200078e00ff */
[C---:B------:R-:W-:Y:S01]  /*07c0*/  DSETP.NEU.AND P3, PT, R10.reuse, RZ, PT ;  /* 0x000000ff0a00722a */ /* 0x040fe20003f6d000 */
[----:B------:R-:W-:Y:S01]  /*07d0*/  BSSY.RECONVERGENT B2, `(.L_x_11) ;  /* 0x000001b000027945 */ /* 0x000fe20003800200 */
[----:B------:R-:W-:-:S02]  /*07e0*/  DSETP.NEU.AND P1, PT, R10, 1, PT ;  /* 0x3ff000000a00742a */ /* 0x000fc40003f2d000 */
[----:B0-----:R-:W-:-:S10]  /*07f0*/  DADD R24, R10, 2 ;  /* 0x400000000a187429 */ /* 0x001fd40000000000 */
[----:B------:R-:W-:Y:S02]  /*0800*/  LOP3.LUT R24, R25, 0x7ff00000, RZ, 0xc0, !PT ;  /* 0x7ff0000019187812 */ /* 0x000fe400078ec0ff */
[----:B------:R-:W-:Y:S02]  /*0810*/  FSEL R25, R4, RZ, P3 ;  /* 0x000000ff04197208 */ /* 0x000fe40001800000 */
[----:B------:R-:W-:Y:S02]  /*0820*/  ISETP.NE.AND P4, PT, R24, 0x7ff00000, PT ;  /* 0x7ff000001800780c */ /* 0x000fe40003f85270 */
[----:B------:R-:W-:Y:S01]  /*0830*/  FSEL R24, R3, RZ, P3 ;  /* 0x000000ff03187208 */ /* 0x000fe20001800000 */
[----:B--2---:R-:W0:Y:S01]  /*0840*/  MUFU.RCP64H R27, R23 ;  /* 0x00000017001b7308 */ /* 0x004e220000001800 */
[----:B---3--:R-:W-:Y:S02]  /*0850*/  DADD R20, R8, -R20 ;  /* 0x0000000008147229 */ /* 0x008fe40000000814 */
[----:B0-----:R-:W-:-:S08]  /*0860*/  DFMA R28, -R22, R26, 1 ;  /* 0x3ff00000161c742b */ /* 0x001fd0000000011a */
        /* <DEDUP_REMOVED lines=9> */
[----:B------:R-:W-:Y:S01]  /*0900*/  FSETP.GT.AND P0, PT, |R0|, 1.469367938527859385e-39, PT ;  /* 0x001000000000780b */ /* 0x000fe20003f04200 */
[----:B------:R-:W-:-:S12]  /*0910*/  @P4 BRA `(.L_x_12) ;  /* 0x0000000000184947 */ /* 0x000fd80003800000 */
[----:B------:R-:W-:-:S14]  /*0920*/  DSETP.NAN.AND P3, PT, R10, R10, PT ;  /* 0x0000000a0a00722a */ /* 0x000fdc0003f68000 */
[----:B------:R-:W-:Y:S01]  /*0930*/  @P3 DADD R24, R10, 2 ;  /* 0x400000000a183429 */ /* 0x000fe20000000000 */
[----:B------:R-:W-:Y:S10]  /*0940*/  @P3 BRA `(.L_x_12) ;  /* 0x00000000000c3947 */ /* 0x000ff40003800000 */
[----:B------:R-:W-:-:S14]  /*0950*/  DSETP.NEU.AND P3, PT, |R10|, +INF , PT ;  /* 0x7ff000000a00742a */ /* 0x000fdc0003f6d200 */
[----:B------:R-:W-:Y:S02]  /*0960*/  @!P3 IMAD.MOV.U32 R24, RZ, RZ, 0x0 ;  /* 0x00000000ff18b424 */ /* 0x000fe400078e00ff */
[----:B------:R-:W-:-:S07]  /*0970*/  @!P3 IMAD.MOV.U32 R25, RZ, RZ, 0x7ff00000 ;  /* 0x7ff00000ff19b424 */ /* 0x000fce00078e00ff */
.L_x_12:
[----:B------:R-:W-:Y:S05]  /*0980*/  BSYNC.RECONVERGENT B2 ;  /* 0x0000000000027941 */ /* 0x000fea0003800200 */
.L_x_11:
[----:B------:R-:W-:Y:S01]  /*0990*/  BSSY.RECONVERGENT B2, `(.L_x_13) ;  /* 0x000000a000027945 */ /* 0x000fe20003800200 */
[----:B------:R-:W-:Y:S02]  /*09a0*/  FSEL R34, R24, RZ, P1 ;  /* 0x000000ff18227208 */ /* 0x000fe40000800000 */
[----:B------:R-:W-:Y:S01]  /*09b0*/  FSEL R35, R25, 1.875, P1 ;  /* 0x3ff0000019237808 */ /* 0x000fe20000800000 */
[----:B------:R-:W-:Y:S06]  /*09c0*/  @P0 BRA P2, `(.L_x_14) ;  /* 0x0000000000180947 */ /* 0x000fec0001000000 */
[----:B------:R-:W-:Y:S01]  /*09d0*/  IMAD.MOV.U32 R10, RZ, RZ, R22 ;  /* 0x000000ffff0a7224 */ /* 0x000fe200078e0016 */
[----:B------:R-:W-:Y:S02]  /*09e0*/  MOV R11, R23 ;  /* 0x00000017000b7202 */ /* 0x000fe40000000f00 */
[----:B------:R-:W-:-:S07]  /*09f0*/  MOV R4, 0xa10 ;  /* 0x00000a1000047802 */ /* 0x000fce0000000f00 */
[----:B------:R-:W-:Y:S05]  /*0a00*/  CALL.REL.NOINC `($__internal_0_$__cuda_sm20_div_rn_f64_full) ;  /* 0x0000004400d07944 */ /* 0x000fea0003c00000 */
[----:B------:R-:W-:Y:S02]  /*0a10*/  IMAD.MOV.U32 R8, RZ, RZ, R6 ;  /* 0x000000ffff087224 */ /* 0x000fe400078e0006 */
[----:B------:R-:W-:-:S07]  /*0a20*/  IMAD.MOV.U32 R9, RZ, RZ, R11 ;  /* 0x000000ffff097224 */ /* 0x000fce00078e000b */
.L_x_14:
[----:B------:R-:W-:Y:S05]  /*0a30*/  BSYNC.RECONVERGENT B2 ;  /* 0x0000000000027941 */ /* 0x000fea0003800200 */
.L_x_13:
[----:B------:R-:W-:Y:S01]  /*0a40*/  DADD R10, -RZ, |R8| ;  /* 0x00000000ff0a7229 */ /* 0x000fe20000000508 */
[----:B------:R-:W-:Y:S01]  /*0a50*/  BSSY.RECONVERGENT B2, `(.L_x_15) ;  /* 0x0000005000027945 */ /* 0x000fe20003800200 */
[----:B------:R-:W-:-:S08]  /*0a60*/  MOV R0, 0xaa0 ;  /* 0x00000aa000007802 */ /* 0x000fd00000000f00 */
[----:B------:R-:W-:Y:S02]  /*0a70*/  IMAD.MOV.U32 R22, RZ, RZ, R10 ;  /* 0x000000ffff167224 */ /* 0x000fe400078e000a */
[----:B------:R-:W-:-:S07]  /*0a80*/  IMAD.MOV.U32 R3, RZ, RZ, R11 ;  /* 0x000000ffff037224 */ /* 0x000fce00078e000b */
[----:B------:R-:W-:Y:S05]  /*0a90*/  CALL.REL.NOINC `($_Z7GPR_gpuPdS_S_S_PiS0_dS_ii$__internal_accurate_pow) ;  /* 0x0000004c00207944 */ /* 0x000fea0003c00000 */
[----:B------:R-:W-:Y:S05]  /*0aa0*/  BSYNC.RECONVERGENT B2 ;  /* 0x0000000000027941 */ /* 0x000fea0003800200 */
.L_x_15:
[C---:B------:R-:W-:Y:S01]  /*0ab0*/  DADD R10, R8.reuse, 2 ;  /* 0x40000000080a7429 */ /* 0x040fe20000000000 */
[----:B------:R-:W-:Y:S01]  /*0ac0*/  BSSY.RECONVERGENT B2, `(.L_x_16) ;  /* 0x000000e000027945 */ /* 0x000fe20003800200 */
[C---:B------:R-:W-:Y:S02]  /*0ad0*/  DSETP.NEU.AND P0, PT, R8.reuse, RZ, PT ;  /* 0x000000ff0800722a */ /* 0x040fe40003f0d000 */
[----:B------:R-:W-:-:S06]  /*0ae0*/  DSETP.NEU.AND P2, PT, R8, 1, PT ;  /* 0x3ff000000800742a */ /* 0x000fcc0003f4d000 */
[----:B------:R-:W-:Y:S02]  /*0af0*/  LOP3.LUT R10, R11, 0x7ff00000, RZ, 0xc0, !PT ;  /* 0x7ff000000b0a7812 */ /* 0x000fe400078ec0ff */
[----:B------:R-:W-:Y:S02]  /*0b00*/  FSEL R11, R4, RZ, P0 ;  /* 0x000000ff040b7208 */ /* 0x000fe40000000000 */
[----:B------:R-:W-:Y:S02]  /*0b10*/  ISETP.NE.AND P1, PT, R10, 0x7ff00000, PT ;  /* 0x7ff000000a00780c */ /* 0x000fe40003f25270 */
[----:B------:R-:W-:-:S11]  /*0b20*/  FSEL R10, R3, RZ, P0 ;  /* 0x000000ff030a7208 */ /* 0x000fd60000000000 */
[----:B------:R-:W-:Y:S05]  /*0b30*/  @P1 BRA `(.L_x_17) ;  /* 0x0000000000181947 */ /* 0x000fea0003800000 */
[----:B------:R-:W-:-:S14]  /*0b40*/  DSETP.NAN.AND P0, PT, R8, R8, PT ;  /* 0x000000080800722a */ /* 0x000fdc0003f08000 */
[----:B------:R-:W-:Y:S01]  /*0b50*/  @P0 DADD R10, R8, 2 ;  /* 0x40000000080a0429 */ /* 0x000fe20000000000 */
[----:B------:R-:W-:Y:S10]  /*0b60*/  @P0 BRA `(.L_x_17) ;  /* 0x00000000000c0947 */ /* 0x000ff40003800000 */
[----:B------:R-:W-:-:S14]  /*0b70*/  DSETP.NEU.AND P0, PT, |R8|, +INF , PT ;  /* 0x7ff000000800742a */ /* 0x000fdc0003f0d200 */
[----:B------:R-:W-:Y:S01]  /*0b80*/  @!P0 IMAD.MOV.U32 R10, RZ, RZ, 0x0 ;  /* 0x00000000ff0a8424 */ /* 0x000fe200078e00ff */
[----:B------:R-:W-:-:S07]  /*0b90*/  @!P0 MOV R11, 0x7ff00000 ;  /* 0x7ff00000000b8802 */ /* 0x000fce0000000f00 */
.L_x_17:
[----:B------:R-:W-:Y:S05]  /*0ba0*/  BSYNC.RECONVERGENT B2 ;  /* 0x0000000000027941 */ /* 0x000fea0003800200 */
.L_x_16:
[----:B------:R-:W-:Y:S01]  /*0bb0*/  FSEL R8, R10, RZ, P2 ;  /* 0x000000ff0a087208 */ /* 0x000fe20001000000 */
[----:B------:R-:W-:Y:S01]  /*0bc0*/  IMAD.MOV.U32 R10, RZ, RZ, 0x652b82fe ;  /* 0x652b82feff0a7424 */ /* 0x000fe200078e00ff */
[----:B------:R-:W-:Y:S01]  /*0bd0*/  FSEL R9, R11, 1.875, P2 ;  /* 0x3ff000000b097808 */ /* 0x000fe20001000000 */
[----:B------:R-:W-:Y:S01]  /*0be0*/  IMAD.MOV.U32 R11, RZ, RZ, 0x3ff71547 ;  /* 0x3ff71547ff0b7424 */ /* 0x000fe200078e00ff */
[----:B------:R-:W-:Y:S01]  /*0bf0*/  UMOV UR8, 0xfefa39ef ;  /* 0xfefa39ef00087882 */ /* 0x000fe20000000000 */
[----:B------:R-:W-:Y:S01]  /*0c00*/  UMOV UR9, 0x3fe62e42 ;  /* 0x3fe62e4200097882 */ /* 0x000fe20000000000 */
[----:B------:R-:W-:Y:S01]  /*0c10*/  BSSY.RECONVERGENT B2, `(.L_x_18) ;  /* 0x000003a000027945 */ /* 0x000fe20003800200 */
[----:B------:R-:W-:Y:S01]  /*0c20*/  IMAD R3, R12, UR7, R5 ;  /* 0x000000070c037c24 */ /* 0x000fe2000f8e0205 */
[----:B------:R-:W-:-:S08]  /*0c30*/  DADD R8, R34, R8 ;  /* 0x0000000022087229 */ /* 0x000fd00000000008 */
[----:B------:R-:W-:-:S08]  /*0c40*/  DMUL R8, R8, -0.5 ;  /* 0xbfe0000008087828 */ /* 0x000fd00000000000 */
[----:B------:R-:W-:Y:S02]  /*0c50*/  DFMA R10, R8, R10, 6.75539944105574400000e+15 ;  /* 0x43380000080a742b */ /* 0x000fe4000000000a */
[----:B------:R-:W-:-:S06]  /*0c60*/  FSETP.GEU.AND P0, PT, |R9|, 4.1917929649353027344, PT ;  /* 0x4086232b0900780b */ /* 0x000fcc0003f0e200 */
[----:B------:R-:W-:-:S08]  /*0c70*/  DADD R20, R10, -6.75539944105574400000e+15 ;  /* 0xc33800000a147429 */ /* 0x000fd00000000000 */
[----:B------:R-:W-:Y:S01]  /*0c80*/  DFMA R22, R20, -UR8, R8 ;  /* 0x8000000814167c2b */ /* 0x000fe20008000008 */
[----:B------:R-:W-:Y:S01]  /*0c90*/  UMOV UR8, 0x3b39803f ;  /* 0x3b39803f00087882 */ /* 0x000fe20000000000 */
[----:B------:R-:W-:-:S06]  /*0ca0*/  UMOV UR9, 0x3c7abc9e ;  /* 0x3c7abc9e00097882 */ /* 0x000fcc0000000000 */
[----:B------:R-:W-:Y:S01]  /*0cb0*/  DFMA R20, R20, -UR8, R22 ;  /* 0x8000000814147c2b */ /* 0x000fe20008000016 */
[----:B------:R-:W-:Y:S01]  /*0cc0*/  UMOV UR8, 0x69ce2bdf ;  /* 0x69ce2bdf00087882 */ /* 0x000fe20000000000 */
[----:B------:R-:W-:Y:S01]  /*0cd0*/  IMAD.MOV.U32 R22, RZ, RZ, -0x35dec16 ;  /* 0xfca213eaff167424 */ /* 0x000fe200078e00ff */
[----:B------:R-:W-:Y:S01]  /*0ce0*/  UMOV UR9, 0x3e5ade15 ;  /* 0x3e5ade1500097882 */ /* 0x000fe20000000000 */
[----:B------:R-:W-:-:S06]  /*0cf0*/  IMAD.MOV.U32 R23, RZ, RZ, 0x3e928af3 ;  /* 0x3e928af3ff177424 */ /* 0x000fcc00078e00ff */
[----:B------:R-:W-:Y:S01]  /*0d00*/  DFMA R22, R20, UR8, R22 ;  /* 0x0000000814167c2b */ /* 0x000fe20008000016 */
[----:B------:R-:W-:Y:S01]  /*0d10*/  UMOV UR8, 0x62401315 ;  /* 0x6240131500087882 */ /* 0x000fe20000000000 */
[----:B------:R-:W-:-:S06]  /*0d20*/  UMOV UR9, 0x3ec71dee ;  /* 0x3ec71dee00097882 */ /* 0x000fcc0000000000 */
[----:B------:R-:W-:Y:S01]  /*0d30*/  DFMA R22, R20, R22, UR8 ;  /* 0x0000000814167e2b */ /* 0x000fe20008000016 */
        /* <DEDUP_REMOVED lines=20> */
[----:B------:R-:W-:-:S08]  /*0e80*/  DFMA R22, R20, R22, UR8 ;  /* 0x0000000814167e2b */ /* 0x000fd00008000016 */
[----:B------:R-:W-:-:S08]  /*0e90*/  DFMA R22, R20, R22, 1 ;  /* 0x3ff000001416742b */ /* 0x000fd00000000016 */
[----:B------:R-:W-:-:S10]  /*0ea0*/  DFMA R22, R20, R22, 1 ;  /* 0x3ff000001416742b */ /* 0x000fd40000000016 */
[----:B------:R-:W-:Y:S01]  /*0eb0*/  IMAD R21, R10, 0x100000, R23 ;  /* 0x001000000a157824 */ /* 0x000fe200078e0217 */
[----:B------:R-:W-:Y:S01]  /*0ec0*/  MOV R20, R22 ;  /* 0x0000001600147202 */ /* 0x000fe20000000f00 */
[----:B------:R-:W-:Y:S06]  /*0ed0*/  @!P0 BRA `(.L_x_19) ;  /* 0x0000000000348947 */ /* 0x000fec0003800000 */
[----:B------:R-:W-:Y:S01]  /*0ee0*/  FSETP.GEU.AND P1, PT, |R9|, 4.2275390625, PT ;  /* 0x408748000900780b */ /* 0x000fe20003f2e200 */
[C---:B------:R-:W-:Y:S02]  /*0ef0*/  DADD R20, R8.reuse, +INF ;  /* 0x7ff0000008147429 */ /* 0x040fe40000000000 */
[----:B------:R-:W-:-:S08]  /*0f00*/  DSETP.GEU.AND P0, PT, R8, RZ, PT ;  /* 0x000000ff0800722a */ /* 0x000fd00003f0e000 */
[----:B------:R-:W-:Y:S02]  /*0f10*/  FSEL R20, R20, RZ, P0 ;  /* 0x000000ff14147208 */ /* 0x000fe40000000000 */
[----:B------:R-:W-:Y:S01]  /*0f20*/  @!P1 LEA.HI R0, R10, R10, RZ, 0x1 ;  /* 0x0000000a0a009211 */ /* 0x000fe200078f08ff */
[----:B------:R-:W-:Y:S01]  /*0f30*/  @!P1 IMAD.MOV.U32 R8, RZ, RZ, R22 ;  /* 0x000000ffff089224 */ /* 0x000fe200078e0016 */
[----:B------:R-:W-:Y:S02]  /*0f40*/  FSEL R21, R21, RZ, P0 ;  /* 0x000000ff15157208 */ /* 0x000fe40000000000 */
[----:B------:R-:W-:-:S05]  /*0f50*/  @!P1 SHF.R.S32.HI R9, RZ, 0x1, R0 ;  /* 0x00000001ff099819 */ /* 0x000fca0000011400 */
[----:B------:R-:W-:Y:S02]  /*0f60*/  @!P1 IMAD.IADD R10, R10, 0x1, -R9 ;  /* 0x000000010a0a9824 */ /* 0x000fe400078e0a09 */
[----:B------:R-:W-:-:S03]  /*0f70*/  @!P1 IMAD R9, R9, 0x100000, R23 ;  /* 0x0010000009099824 */ /* 0x000fc600078e0217 */
[----:B------:R-:W-:Y:S01]  /*0f80*/  @!P1 LEA R11, R10, 0x3ff00000, 0x14 ;  /* 0x3ff000000a0b9811 */ /* 0x000fe200078ea0ff */
[----:B------:R-:W-:-:S06]  /*0f90*/  @!P1 IMAD.MOV.U32 R10, RZ, RZ, RZ ;  /* 0x000000ffff0a9224 */ /* 0x000fcc00078e00ff */
[----:B------:R-:W-:-:S11]  /*0fa0*/  @!P1 DMUL R20, R8, R10 ;  /* 0x0000000a08149228 */ /* 0x000fd60000000000 */
.L_x_19:
[----:B------:R-:W-:Y:S05]  /*0fb0*/  BSYNC.RECONVERGENT B2 ;  /* 0x0000000000027941 */ /* 0x000fea0003800200 */
.L_x_18:
[----:B------:R-:W-:Y:S01]  /*0fc0*/  UMOV UR8, 0x33d43651 ;  /* 0x33d4365100087882 */ /* 0x000fe20000000000 */
[----:B------:R-:W-:Y:S01]  /*0fd0*/  UMOV UR9, 0x3fd98845 ;  /* 0x3fd9884500097882 */ /* 0x000fe20000000000 */
[----:B------:R-:W-:Y:S01]  /*0fe0*/  IMAD R9, R5, UR7, R12 ;  /* 0x0000000705097c24 */ /* 0x000fe2000f8e020c */
[----:B------:R-:W-:Y:S01]  /*0ff0*/  DMUL R20, R20, UR8 ;  /* 0x0000000814147c28 */ /* 0x000fe20008000000 */
[----:B------:R-:W-:-:S04]  /*1000*/  IMAD.WIDE R4, R3, 0x8, R18 ;  /* 0x0000000803047825 */ /* 0x000fc800078e0212 */
[----:B------:R-:W-:Y:S02]  /*1010*/  IMAD.WIDE R8, R9, 0x8, R18 ;  /* 0x0000000809087825 */ /* 0x000fe400078e0212 */
[----:B------:R0:W-:Y:S04]  /*1020*/  ST.E.64 desc[UR36][R4.64], R20 ;  /* 0x0000001404007985 */ /* 0x0001e8000c101b24 */
[----:B------:R0:W-:Y:S02]  /*1030*/  ST.E.64 desc[UR36][R8.64], R20 ;  /* 0x0000001408007985 */ /* 0x0001e4000c101b24 */
.L_x_7:
[----:B------:R-:W-:Y:S05]  /*1040*/  BSYNC.RECONVERGENT B1 ;  /* 0x0000000000017941 */ /* 0x000fea0003800200 */
.L_x_6:
[----:B------:R-:W-:-:S04]  /*1050*/  IADD3 R7, PT, PT, R7, 0xc0, RZ ;  /* 0x000000c007077810 */ /* 0x000fc80007ffe0ff */
[----:B------:R-:W-:-:S13]  /*1060*/  ISETP.GE.U32.AND P0, PT, R7, UR4, PT ;  /* 0x0000000407007c0c */ /* 0x000fda000bf06070 */
[----:B------:R-:W-:Y:S05]  /*1070*/  @!P0 BRA `(.L_x_20) ;  /* 0xfffffff000b88947 */ /* 0x000fea000383ffff */
.L_x_5:
[----:B------:R-:W-:Y:S05]  /*1080*/  BSYNC.RECONVERGENT B0 ;  /* 0x0000000000007941 */ /* 0x000fea0003800200 */
.L_x_4:
[----:B------:R-:W2:Y:S01]  /*1090*/  S2UR UR5, SR_CgaCtaId ;  /* 0x00000000000579c3 */ /* 0x000ea20000008800 */
[----:B------:R-:W-:Y:S01]  /*10a0*/  IMAD R3, R17, R17, RZ ;  /* 0x0000001111037224 */ /* 0x000fe200078e02ff */
[----:B------:R-:W-:-:S06]  /*10b0*/  UMOV UR4, 0x400 ;  /* 0x0000040000047882 */ /* 0x000fcc0000000000 */
[----:B------:R-:W-:Y:S01]  /*10c0*/  BAR.SYNC.DEFER_BLOCKING 0x0 ;  /* 0x0000000000007b1d */ /* 0x000fe20000010000 */
[----:B------:R-:W-:-:S05]  /*10d0*/  ISETP.GE.U32.AND P0, PT, R2, R3, PT ;  /* 0x000000030200720c */ /* 0x000fca0003f06070 */
[----:B------:R-:W0:Y:S01]  /*10e0*/  LDCU UR7, c[0x0][0x3c0] ;  /* 0x00007800ff0777ac */ /* 0x000e220008000800 */
[----:B------:R-:W-:Y:S01]  /*10f0*/  BSSY.RECONVERGENT B0, `(.L_x_21) ;  /* 0x00000b9000007945 */ /* 0x000fe20003800200 */
[----:B------:R-:W0:Y:S01]  /*1100*/  LDCU UR6, c[0x0][0x3c0] ;  /* 0x00007800ff0677ac */ /* 0x000e220008000800 */
[----:B--2---:R-:W-:-:S05]  /*1110*/  ULEA UR4, UR5, UR4, 0x18 ;  /* 0x0000000405047291 */ /* 0x004fca000f8ec0ff */
[----:B------:R-:W-:Y:S07]  /*1120*/  @P0 BRA `(.L_x_22) ;  /* 0x0000000800d40947 */ /* 0x000fee0003800000 */
[----:B------:R-:W-:Y:S01]  /*1130*/  LOP3.LUT R0, RZ, R2, RZ, 0x33, !PT ;  /* 0x00000002ff007212 */ /* 0x000fe200078e33ff */
[----:B0-----:R-:W0:Y:S01]  /*1140*/  LDS.128 R4, [UR4] ;  /* 0x00000004ff047984 */ /* 0x001e220008000c00 */
[----:B------:R-:W-:Y:S03]  /*1150*/  BSSY.RECONVERGENT B1, `(.L_x_23) ;  /* 0x0000037000017945 */ /* 0x000fe60003800200 */
[----:B------:R-:W-:-:S04]  /*1160*/  IMAD.IADD R0, R3, 0x1, R0 ;  /* 0x0000000103007824 */ /* 0x000fc800078e0200 */
[C---:B------:R-:W-:Y:S01]  /*1170*/  IMAD.HI.U32 R8, R0.reuse, -0x55555555, RZ ;  /* 0xaaaaaaab00087827 */ /* 0x040fe200078e00ff */
[----:B------:R-:W-:-:S03]  /*1180*/  ISETP.GE.U32.AND P0, PT, R0, 0x240, PT ;  /* 0x000002400000780c */ /* 0x000fc60003f06070 */
[----:B------:R-:W-:Y:S01]  /*1190*/  IMAD.MOV.U32 R0, RZ, RZ, R2 ;  /* 0x000000ffff007224 */ /* 0x000fe200078e0002 */
[----:B------:R-:W-:-:S04]  /*11a0*/  SHF.R.U32.HI R11, RZ, 0x7, R8 ;  /* 0x00000007ff0b7819 */ /* 0x000fc80000011608 */
[----:B------:R-:W-:-:S04]  /*11b0*/  LOP3.LUT R8, R11, 0x3, RZ, 0xc0, !PT ;  /* 0x000000030b087812 */ /* 0x000fc800078ec0ff */
[----:B------:R-:W-:-:S13]  /*11c0*/  ISETP.NE.AND P1, PT, R8, 0x3, PT ;  /* 0x000000030800780c */ /* 0x000fda0003f25270 */
[----:B------:R-:W-:Y:S05]  /*11d0*/  @!P1 BRA `(.L_x_24) ;  /* 0x0000000000b89947 */ /* 0x000fea0003800000 */
[-C--:B------:R-:W-:Y:S01]  /*11e0*/  IABS R10, R17.reuse ;  /* 0x00000011000a7213 */ /* 0x080fe20000000000 */
[----:B------:R-:W2:Y:S01]  /*11f0*/  LDC.64 R8, c[0x0][0x3a8] ;  /* 0x0000ea00ff087b82 */ /* 0x000ea20000000a00 */
[----:B------:R-:W-:Y:S01]  /*1200*/  VIADD R11, R11, 0x1 ;  /* 0x000000010b0b7836 */ /* 0x000fe20000000000 */
[----:B------:R-:W-:Y:S01]  /*1210*/  ISETP.NE.AND P1, PT, R17, RZ, PT ;  /* 0x000000ff1100720c */ /* 0x000fe20003f25270 */
[----:B------:R-:W5:Y:S01]  /*1220*/  I2F.RP R0, R10 ;  /* 0x0000000a00007306 */ /* 0x000f620000209400 */
[----:B------:R-:W-:Y:S01]  /*1230*/  IMAD.MOV.U32 R16, RZ, RZ, RZ ;  /* 0x000000ffff107224 */ /* 0x000fe200078e00ff */
[----:B------:R-:W-:Y:S02]  /*1240*/  LOP3.LUT R23, RZ, R17, RZ, 0x33, !PT ;  /* 0x00000011ff177212 */ /* 0x000fe400078e33ff */
[----:B------:R-:W-:-:S04]  /*1250*/  LOP3.LUT R11, R11, 0x3, RZ, 0xc0, !PT ;  /* 0x000000030b0b7812 */ /* 0x000fc800078ec0ff */
[----:B-----5:R-:W5:Y:S02]  /*1260*/  MUFU.RCP R0, R0 ;  /* 0x0000000000007308 */ /* 0x020f640000001000 */
[----:B-----5:R-:W-:Y:S02]  /*1270*/  VIADD R12, R0, 0xffffffe ;  /* 0x0ffffffe000c7836 */ /* 0x020fe40000000000 */
[----:B------:R-:W-:-:S04]  /*1280*/  IMAD.MOV.U32 R0, RZ, RZ, R2 ;  /* 0x000000ffff007224 */ /* 0x000fc800078e0002 */
[----:B------:R5:W1:Y:S02]  /*1290*/  F2I.FTZ.U32.TRUNC.NTZ R13, R12 ;  /* 0x0000000c000d7305 */ /* 0x000a64000021f000 */
[----:B-----5:R-:W-:Y:S01]  /*12a0*/  MOV R12, RZ ;  /* 0x000000ff000c7202 */ /* 0x020fe20000000f00 */
[----:B-1----:R-:W-:-:S04]  /*12b0*/  IMAD.MOV R15, RZ, RZ, -R13 ;  /* 0x000000ffff0f7224 */ /* 0x002fc800078e0a0d */
[----:B------:R-:W-:-:S04]  /*12c0*/  IMAD R15, R15, R10, RZ ;  /* 0x0000000a0f0f7224 */ /* 0x000fc800078e02ff */
[----:B--2---:R-:W-:-:S07]  /*12d0*/  IMAD.HI.U32 R22, R13, R15, R12 ;  /* 0x0000000f0d167227 */ /* 0x004fce00078e000c */
.L_x_25:
[----:B------:R-:W-:Y:S02]  /*12e0*/  IABS R12, R17 ;  /* 0x00000011000c7213 */ /* 0x000fe40000000000 */
[----:B------:R-:W-:-:S03]  /*12f0*/  IABS R13, R0 ;  /* 0x00000000000d7213 */ /* 0x000fc60000000000 */
[----:B------:R-:W-:Y:S02]  /*1300*/  IMAD.MOV R14, RZ, RZ, -R12 ;  /* 0x000000ffff0e7224 */ /* 0x000fe400078e0a0c */
[----:B------:R-:W-:-:S04]  /*1310*/  IMAD.HI.U32 R12, R22, R13, RZ ;  /* 0x0000000d160c7227 */ /* 0x000fc800078e00ff */
[----:B------:R-:W-:Y:S01]  /*1320*/  IMAD R13, R12, R14, R13 ;  /* 0x0000000e0c0d7224 */ /* 0x000fe200078e020d */
[----:B------:R-:W-:-:S04]  /*1330*/  IABS R14, R17 ;  /* 0x00000011000e7213 */ /* 0x000fc80000000000 */
[----:B------:R-:W-:-:S13]  /*1340*/  ISETP.GT.U32.AND P3, PT, R10, R13, PT ;  /* 0x0000000d0a00720c */ /* 0x000fda0003f64070 */
[----:B------:R-:W-:Y:S01]  /*1350*/  @!P3 IADD3 R13, PT, PT, R13, -R14, RZ ;  /* 0x8000000e0d0db210 */ /* 0x000fe20007ffe0ff */
[----:B------:R-:W-:-:S03]  /*1360*/  @!P3 VIADD R12, R12, 0x1 ;  /* 0x000000010c0cb836 */ /* 0x000fc60000000000 */
[----:B------:R-:W-:Y:S02]  /*1370*/  ISETP.GE.U32.AND P2, PT, R13, R10, PT ;  /* 0x0000000a0d00720c */ /* 0x000fe40003f46070 */
[----:B------:R-:W-:-:S04]  /*1380*/  LOP3.LUT R13, R0, R17, RZ, 0x3c, !PT ;  /* 0x00000011000d7212 */ /* 0x000fc800078e3cff */
[----:B------:R-:W-:-:S07]  /*1390*/  ISETP.GE.AND P4, PT, R13, RZ, PT ;  /* 0x000000ff0d00720c */ /* 0x000fce0003f86270 */
[----:B------:R-:W-:-:S06]  /*13a0*/  @P2 VIADD R12, R12, 0x1 ;  /* 0x000000010c0c2836 */ /* 0x000fcc0000000000 */
[----:B------:R-:W-:-:S05]  /*13b0*/  @!P4 IMAD.MOV R12, RZ, RZ, -R12 ;  /* 0x000000ffff0cc224 */ /* 0x000fca00078e0a0c */
[----:B------:R-:W-:-:S05]  /*13c0*/  SEL R13, R23, R12, !P1 ;  /* 0x0000000c170d7207 */ /* 0x000fca0004800000 */
[----:B------:R-:W-:Y:S02]  /*13d0*/  IMAD.MOV R15, RZ, RZ, -R13 ;  /* 0x000000ffff0f7224 */ /* 0x000fe400078e0a0d */
[----:B------:R-:W-:-:S04]  /*13e0*/  IMAD.WIDE R12, R13, 0x4, R8 ;  /* 0x000000040d0c7825 */ /* 0x000fc800078e0208 */
[----:B------:R-:W-:Y:S02]  /*13f0*/  IMAD R15, R17, R15, R0 ;  /* 0x0000000f110f7224 */ /* 0x000fe400078e0200 */
[----:B------:R-:W4:Y:S02]  /*1400*/  LDG.E R12, desc[UR36][R12.64] ;  /* 0x000000240c0c7981 */ /* 0x000f24000c1e1900 */
[----:B------:R-:W-:-:S06]  /*1410*/  IMAD.WIDE.U32 R14, R15, 0x4, R8 ;  /* 0x000000040f0e7825 */ /* 0x000fcc00078e0008 */
[----:B------:R-:W4:Y:S02]  /*1420*/  LDG.E R15, desc[UR36][R14.64] ;  /* 0x000000240e0f7981 */ /* 0x000f24000c1e1900 */
[----:B--2-4-:R-:W-:-:S04]  /*1430*/  IMAD R19, R12, UR6, R15 ;  /* 0x000000060c137c24 */ /* 0x014fc8000f8e020f */
[----:B0-----:R-:W-:-:S06]  /*1440*/  IMAD.WIDE R18, R19, 0x8, R4 ;  /* 0x0000000813127825 */ /* 0x001fcc00078e0204 */
[----:B------:R-:W2:Y:S01]  /*1450*/  LD.E.64 R18, desc[UR36][R18.64] ;  /* 0x0000002412127980 */ /* 0x000ea2000c101b00 */
[----:B------:R-:W-:Y:S01]  /*1460*/  IMAD.WIDE R20, R0, 0x8, R6 ;  /* 0x0000000800147825 */ /* 0x000fe200078e0206 */
[----:B------:R-:W-:-:S04]  /*1470*/  IADD3 R16, PT, PT, R16, 0x1, RZ ;  /* 0x0000000110107810 */ /* 0x000fc80007ffe0ff */
[----:B------:R-:W-:Y:S01]  /*1480*/  ISETP.NE.AND P2, PT, R16, R11, PT ;  /* 0x0000000b1000720c */ /* 0x000fe20003f45270 */
[----:B------:R-:W-:Y:S01]  /*1490*/  VIADD R0, R0, 0xc0 ;  /* 0x000000c000007836 */ /* 0x000fe20000000000 */
[----:B--2---:R2:W-:Y:S11]  /*14a0*/  ST.E.64 desc[UR36][R20.64], R18 ;  /* 0x0000001214007985 */ /* 0x0045f6000c101b24 */
[----:B------:R-:W-:Y:S05]  /*14b0*/  @P2 BRA `(.L_x_25) ;  /* 0xfffffffc00882947 */ /* 0x000fea000383ffff */
.L_x_24:
[----:B------:R-:W-:Y:S05]  /*14c0*/  BSYNC.RECONVERGENT B1 ;  /* 0x0000000000017941 */ /* 0x000fea0003800200 */
.L_x_23:
[----:B------:R-:W-:Y:S05]  /*14d0*/  @!P0 BRA `(.L_x_22) ;  /* 0x0000000400e88947 */ /* 0x000fea0003800000 */
[----:B------:R-:W-:Y:S01]  /*14e0*/  IABS R11, R17 ;  /* 0x00000011000b7213 */ /* 0x000fe20000000000 */
[----:B------:R-:W0:Y:S03]  /*14f0*/  LDC.64 R8, c[0x0][0x3a8] ;  /* 0x0000ea00ff087b82 */ /* 0x000e260000000a00 */
[----:B------:R-:W5:Y:S08]  /*1500*/  I2F.RP R14, R11 ;  /* 0x0000000b000e7306 */ /* 0x000f700000209400 */
[----:B-----5:R-:W5:Y:S02]  /*1510*/  MUFU.RCP R14, R14 ;  /* 0x0000000e000e7308 */ /* 0x020f640000001000 */
[----:B-----5:R-:W-:-:S06]  /*1520*/  VIADD R12, R14, 0xffffffe ;  /* 0x0ffffffe0e0c7836 */ /* 0x020fcc0000000000 */
[----:B------:R5:W1:Y:S02]  /*1530*/  F2I.FTZ.U32.TRUNC.NTZ R13, R12 ;  /* 0x0000000c000d7305 */ /* 0x000a64000021f000 */
[----:B-----5:R-:W-:Y:S02]  /*1540*/  IMAD.MOV.U32 R12, RZ, RZ, RZ ;  /* 0x000000ffff0c7224 */ /* 0x020fe400078e00ff */
[----:B-1----:R-:W-:-:S04]  /*1550*/  IMAD.MOV R10, RZ, RZ, -R13 ;  /* 0x000000ffff0a7224 */ /* 0x002fc800078e0a0d */
[----:B------:R-:W-:-:S04]  /*1560*/  IMAD R15, R10, R11, RZ ;  /* 0x0000000b0a0f7224 */ /* 0x000fc800078e02ff */
[----:B0-----:R-:W-:-:S07]  /*1570*/  IMAD.HI.U32 R10, R13, R15, R12 ;  /* 0x0000000f0d0a7227 */ /* 0x001fce00078e000c */
.L_x_26:
[----:B------:R-:W-:Y:S02]  /*1580*/  IABS R15, R0 ;  /* 0x00000000000f7213 */ /* 0x000fe40000000000 */
[----:B------:R-:W-:-:S03]  /*1590*/  IABS R12, R17 ;  /* 0x00000011000c7213 */ /* 0x000fc60000000000 */
[----:B------:R-:W-:Y:S01]  /*15a0*/  IMAD.HI.U32 R10, R10, R15, RZ ;  /* 0x0000000f0a0a7227 */ /* 0x000fe200078e00ff */
[----:B------:R-:W-:-:S05]  /*15b0*/  IADD3 R13, PT, PT, RZ, -R12, RZ ;  /* 0x8000000cff0d7210 */ /* 0x000fca0007ffe0ff */
[----:B------:R-:W-:-:S05]  /*15c0*/  IMAD R14, R10, R13, R15 ;  /* 0x0000000d0a0e7224 */ /* 0x000fca00078e020f */
[----:B------:R-:W-:-:S13]  /*15d0*/  ISETP.GT.U32.AND P1, PT, R11, R14, PT ;  /* 0x0000000e0b00720c */ /* 0x000fda0003f24070 */
[----:B------:R-:W-:Y:S02]  /*15e0*/  @!P1 IMAD.IADD R14, R14, 0x1, -R12 ;  /* 0x000000010e0e9824 */ /* 0x000fe400078e0a0c */
[----:B------:R-:W-:-:S03]  /*15f0*/  @!P1 VIADD R10, R10, 0x1 ;  /* 0x000000010a0a9836 */ /* 0x000fc60000000000 */
[----:B------:R-:W-:Y:S02]  /*1600*/  ISETP.GE.U32.AND P0, PT, R14, R11, PT ;  /* 0x0000000b0e00720c */ /* 0x000fe40003f06070 */
[-C--:B------:R-:W-:Y:S02]  /*1610*/  LOP3.LUT R11, R0, R17.reuse, RZ, 0x3c, !PT ;  /* 0x00000011000b7212 */ /* 0x080fe400078e3cff */
[----:B------:R-:W-:Y:S02]  /*1620*/  LOP3.LUT R14, RZ, R17, RZ, 0x33, !PT ;  /* 0x00000011ff0e7212 */ /* 0x000fe400078e33ff */
[----:B------:R-:W-:-:S07]  /*1630*/  ISETP.GE.AND P2, PT, R11, RZ, PT ;  /* 0x000000ff0b00720c */ /* 0x000fce0003f46270 */
[----:B------:R-:W-:Y:S01]  /*1640*/  @P0 VIADD R10, R10, 0x1 ;  /* 0x000000010a0a0836 */ /* 0x000fe20000000000 */
[----:B------:R-:W-:-:S05]  /*1650*/  ISETP.NE.AND P0, PT, R17, RZ, PT ;  /* 0x000000ff1100720c */ /* 0x000fca0003f05270 */
[----:B------:R-:W-:-:S05]  /*1660*/  @!P2 IMAD.MOV R10, RZ, RZ, -R10 ;  /* 0x000000ffff0aa224 */ /* 0x000fca00078e0a0a */
[----:B------:R-:W-:-:S04]  /*1670*/  SEL R11, R14, R10, !P0 ;  /* 0x0000000a0e0b7207 */ /* 0x000fc80004000000 */
[C---:B-12---:R-:W-:Y:S01]  /*1680*/  IADD3 R21, PT, PT, -R11.reuse, RZ, RZ ;  /* 0x000000ff0b157210 */ /* 0x046fe20007ffe1ff */
[----:B------:R-:W-:-:S04]  /*1690*/  IMAD.WIDE R10, R11, 0x4, R8 ;  /* 0x000000040b0a7825 */ /* 0x000fc800078e0208 */
[----:B------:R-:W-:Y:S02]  /*16a0*/  IMAD R21, R17, R21, R0 ;  /* 0x0000001511157224 */ /* 0x000fe400078e0200 */
[----:B------:R-:W4:Y:S02]  /*16b0*/  LDG.E R10, desc[UR36][R10.64] ;  /* 0x000000240a0a7981 */ /* 0x000f24000c1e1900 */
[----:B------:R-:W-:-:S06]  /*16c0*/  IMAD.WIDE.U32 R20, R21, 0x4, R8 ;  /* 0x0000000415147825 */ /* 0x000fcc00078e0008 */
[----:B------:R0:W4:Y:S01]  /*16d0*/  LDG.E R21, desc[UR36][R20.64] ;  /* 0x0000002414157981 */ /* 0x000122000c1e1900 */
[----:B------:R-:W1:Y:S08]  /*16e0*/  I2F.RP R15, R12 ;  /* 0x0000000c000f7306 */ /* 0x000e700000209400 */
[----:B-1----:R-:W1:Y:S02]  /*16f0*/  MUFU.RCP R15, R15 ;  /* 0x0000000f000f7308 */ /* 0x002e640000001000 */
[----:B-1----:R-:W-:-:S06]  /*1700*/  VIADD R23, R15, 0xffffffe ;  /* 0x0ffffffe0f177836 */ /* 0x002fcc0000000000 */
[----:B------:R-:W1:Y:S01]  /*1710*/  F2I.FTZ.U32.TRUNC.NTZ R23, R23 ;  /* 0x0000001700177305 */ /* 0x000e62000021f000 */
[----:B------:R-:W-:Y:S02]  /*1720*/  VIADD R16, R0, 0xc0 ;  /* 0x000000c000107836 */ /* 0x000fe40000000000 */
[----:B------:R-:W-:-:S03]  /*1730*/  IMAD.MOV.U32 R22, RZ, RZ, RZ ;  /* 0x000000ffff167224 */ /* 0x000fc600078e00ff */
[----:B0-----:R-:W-:Y:S01]  /*1740*/  IABS R20, R16 ;  /* 0x0000001000147213 */ /* 0x001fe20000000000 */
[----:B-1----:R-:W-:-:S04]  /*1750*/  IMAD.MOV R25, RZ, RZ, -R23 ;  /* 0x000000ffff197224 */ /* 0x002fc800078e0a17 */
[----:B------:R-:W-:Y:S02]  /*1760*/  IMAD R11, R25, R12, RZ ;  /* 0x0000000c190b7224 */ /* 0x000fe400078e02ff */
[----:B----4-:R-:W-:-:S04]  /*1770*/  IMAD R19, R10, UR7, R21 ;  /* 0x000000070a137c24 */ /* 0x010fc8000f8e0215 */
[----:B------:R-:W-:-:S06]  /*1780*/  IMAD.WIDE R18, R19, 0x8, R4 ;  /* 0x0000000813127825 */ /* 0x000fcc00078e0204 */
[----:B------:R-:W2:Y:S01]  /*1790*/  LD.E.64 R18, desc[UR36][R18.64] ;  /* 0x0000002412127980 */ /* 0x000ea2000c101b00 */
[----:B------:R-:W-:Y:S01]  /*17a0*/  IMAD.HI.U32 R10, R23, R11, R22 ;  /* 0x0000000b170a7227 */ /* 0x000fe200078e0016 */
[----:B------:R-:W-:-:S05]  /*17b0*/  MOV R11, R20 ;  /* 0x00000014000b7202 */ /* 0x000fca0000000f00 */
[----:B------:R-:W-:-:S04]  /*17c0*/  IMAD.HI.U32 R20, R10, R11, RZ ;  /* 0x0000000b0a147227 */ /* 0x000fc800078e00ff */
[----:B------:R-:W-:Y:S02]  /*17d0*/  IMAD R22, R20, R13, R11 ;  /* 0x0000000d14167224 */ /* 0x000fe400078e020b */
[----:B------:R-:W-:-:S05]  /*17e0*/  IMAD.MOV.U32 R11, RZ, RZ, R12 ;  /* 0x000000ffff0b7224 */ /* 0x000fca00078e000c */
[----:B------:R-:W-:Y:S02]  /*17f0*/  ISETP.GT.U32.AND P2, PT, R11, R22, PT ;  /* 0x000000160b00720c */ /* 0x000fe40003f44070 */
[----:B------:R-:W-:-:S11]  /*1800*/  LOP3.LUT R15, R16, R17, RZ, 0x3c, !PT ;  /* 0x00000011100f7212 */ /* 0x000fd600078e3cff */
[----:B------:R-:W-:-:S05]  /*1810*/  @!P2 IMAD.IADD R22, R22, 0x1, -R12 ;  /* 0x000000011616a824 */ /* 0x000fca00078e0a0c */
[----:B------:R-:W-:Y:S02]  /*1820*/  ISETP.GE.U32.AND P1, PT, R22, R11, PT ;  /* 0x0000000b1600720c */ /* 0x000fe40003f26070 */
[----:B------:R-:W-:Y:S01]  /*1830*/  ISETP.GE.AND P3, PT, R15, RZ, PT ;  /* 0x000000ff0f00720c */ /* 0x000fe20003f66270 */
[----:B------:R-:W-:-:S10]  /*1840*/  @!P2 VIADD R20, R20, 0x1 ;  /* 0x000000011414a836 */ /* 0x000fd40000000000 */
[----:B------:R-:W-:-:S05]  /*1850*/  @P1 VIADD R20, R20, 0x1 ;  /* 0x0000000114141836 */ /* 0x000fca0000000000 */
[----:B------:R-:W-:-:S04]  /*1860*/  @!P3 IADD3 R20, PT, PT, -R20, RZ, RZ ;  /* 0x000000ff1414b210 */ /* 0x000fc80007ffe1ff */
[----:B------:R-:W-:-:S05]  /*1870*/  SEL R27, R14, R20, !P0 ;  /* 0x000000140e1b7207 */ /* 0x000fca0004000000 */
[----:B------:R-:W-:-:S04]  /*1880*/  IMAD.MOV R29, RZ, RZ, -R27 ;  /* 0x000000ffff1d7224 */ /* 0x000fc800078e0a1b */
[----:B------:R-:W-:Y:S02]  /*1890*/  IMAD R29, R17, R29, R16 ;  /* 0x0000001d111d7224 */ /* 0x000fe400078e0210 */
[----:B------:R-:W-:-:S04]  /*18a0*/  IMAD.WIDE R24, R0, 0x8, R6 ;  /* 0x0000000800187825 */ /* 0x000fc800078e0206 */
[----:B------:R-:W-:-:S04]  /*18b0*/  IMAD.WIDE R26, R27, 0x4, R8 ;  /* 0x000000041b1a7825 */ /* 0x000fc800078e0208 */
[----:B------:R-:W-:Y:S01]  /*18c0*/  IMAD.WIDE.U32 R28, R29, 0x4, R8 ;  /* 0x000000041d1c7825 */ /* 0x000fe200078e0008 */
[----:B--2---:R0:W-:Y:S04]  /*18d0*/  ST.E.64 desc[UR36][R24.64], R18 ;  /* 0x0000001218007985 */ /* 0x0041e8000c101b24 */
[----:B------:R-:W2:Y:S04]  /*18e0*/  LDG.E R26, desc[UR36][R26.64] ;  /* 0x000000241a1a7981 */ /* 0x000ea8000c1e1900 */
[----:B------:R-:W2:Y:S01]  /*18f0*/  LDG.E R29, desc[UR36][R28.64] ;  /* 0x000000241c1d7981 */ /* 0x000ea2000c1e1900 */
[----:B------:R-:W-:-:S05]  /*1900*/  VIADD R22, R0, 0x180 ;  /* 0x0000018000167836 */ /* 0x000fca0000000000 */
[----:B------:R-:W-:-:S05]  /*1910*/  IABS R15, R22 ;  /* 0x00000016000f7213 */ /* 0x000fca0000000000 */
[----:B---3--:R-:W-:-:S04]  /*1920*/  IMAD.HI.U32 R30, R10, R15, RZ ;  /* 0x0000000f0a1e7227 */ /* 0x008fc800078e00ff */
[----:B------:R-:W-:-:S05]  /*1930*/  IMAD R32, R30, R13, R15 ;  /* 0x0000000d1e207224 */ /* 0x000fca00078e020f */
[----:B------:R-:W-:Y:S02]  /*1940*/  ISETP.GT.U32.AND P2, PT, R11, R32, PT ;  /* 0x000000200b00720c */ /* 0x000fe40003f44070 */
[----:B------:R-:W-:-:S11]  /*1950*/  LOP3.LUT R15, R22, R17, RZ, 0x3c, !PT ;  /* 0x00000011160f7212 */ /* 0x000fd600078e3cff */
[----:B------:R-:W-:Y:S02]  /*1960*/  @!P2 IMAD.IADD R32, R32, 0x1, -R12 ;  /* 0x000000012020a824 */ /* 0x000fe400078e0a0c */
[----:B--2---:R-:W-:-:S04]  /*1970*/  IMAD R21, R26, UR7, R29 ;  /* 0x000000071a157c24 */ /* 0x004fc8000f8e021d */
[----:B------:R-:W-:-:S06]  /*1980*/  IMAD.WIDE R20, R21, 0x8, R4 ;  /* 0x0000000815147825 */ /* 0x000fcc00078e0204 */
[----:B------:R-:W2:Y:S01]  /*1990*/  LD.E.64 R20, desc[UR36][R20.64] ;  /* 0x0000002414147980 */ /* 0x000ea2000c101b00 */
[----:B------:R-:W-:Y:S02]  /*19a0*/  ISETP.GE.U32.AND P1, PT, R32, R11, PT ;  /* 0x0000000b2000720c */ /* 0x000fe40003f26070 */
[----:B------:R-:W-:Y:S01]  /*19b0*/  ISETP.GE.AND P3, PT, R15, RZ, PT ;  /* 0x000000ff0f00720c */ /* 0x000fe20003f66270 */
[----:B------:R-:W-:-:S10]  /*19c0*/  @!P2 VIADD R30, R30, 0x1 ;  /* 0x000000011e1ea836 */ /* 0x000fd40000000000 */
[----:B------:R-:W-:-:S05]  /*19d0*/  @P1 IADD3 R30, PT, PT, R30, 0x1, RZ ;  /* 0x000000011e1e1810 */ /* 0x000fca0007ffe0ff */
[----:B------:R-:W-:-:S05]  /*19e0*/  @!P3 IMAD.MOV R30, RZ, RZ, -R30 ;  /* 0x000000ffff1eb224 */ /* 0x000fca00078e0a1e */
[----:B------:R-:W-:-:S05]  /*19f0*/  SEL R27, R14, R30, !P0 ;  /* 0x0000001e0e1b7207 */ /* 0x000fca0004000000 */
[----:B------:R-:W-:-:S04]  /*1a00*/  IMAD.MOV R29, RZ, RZ, -R27 ;  /* 0x000000ffff1d7224 */ /* 0x000fc800078e0a1b */
[----:B------:R-:W-:Y:S02]  /*1a10*/  IMAD R29, R17, R29, R22 ;  /* 0x0000001d111d7224 */ /* 0x000fe400078e0216 */
[----:B0-----:R-:W-:-:S04]  /*1a20*/  IMAD.WIDE R24, R16, 0x8, R6 ;  /* 0x0000000810187825 */ /* 0x001fc800078e0206 */
[----:B------:R-:W-:-:S04]  /*1a30*/  IMAD.WIDE R26, R27, 0x4, R8 ;  /* 0x000000041b1a7825 */ /* 0x000fc800078e0208 */
[----:B------:R-:W-:Y:S01]  /*1a40*/  IMAD.WIDE.U32 R28, R29, 0x4, R8 ;  /* 0x000000041d1c7825 */ /* 0x000fe200078e0008 */
[----:B--2---:R0:W-:Y:S04]  /*1a50*/  ST.E.64 desc[UR36][R24.64], R20 ;  /* 0x0000001418007985 */ /* 0x0041e8000c101b24 */
[----:B------:R-:W2:Y:S04]  /*1a60*/  LDG.E R26, desc[UR36][R26.64] ;  /* 0x000000241a1a7981 */ /* 0x000ea8000c1e1900 */
[----:B------:R-:W2:Y:S01]  /*1a70*/  LDG.E R29, desc[UR36][R28.64] ;  /* 0x000000241c1d7981 */ /* 0x000ea2000c1e1900 */
[----:B------:R-:W-:-:S05]  /*1a80*/  VIADD R31, R0, 0x240 ;  /* 0x00000240001f7836 */ /* 0x000fca0000000000 */
[----:B------:R-:W-:-:S05]  /*1a90*/  IABS R15, R31 ;  /* 0x0000001f000f7213 */ /* 0x000fca0000000000 */
[----:B------:R-:W-:-:S04]  /*1aa0*/  IMAD.HI.U32 R16, R10, R15, RZ ;  /* 0x0000000f0a107227 */ /* 0x000fc800078e00ff */
[----:B------:R-:W-:-:S05]  /*1ab0*/  IMAD R30, R16, R13, R15 ;  /* 0x0000000d101e7224 */ /* 0x000fca00078e020f */
[----:B------:R-:W-:-:S13]  /*1ac0*/  ISETP.GT.U32.AND P2, PT, R11, R30, PT ;  /* 0x0000001e0b00720c */ /* 0x000fda0003f44070 */
[----:B------:R-:W-:Y:S02]  /*1ad0*/  @!P2 IMAD.IADD R30, R30, 0x1, -R12 ;  /* 0x000000011e1ea824 */ /* 0x000fe400078e0a0c */
[----:B--2---:R-:W-:-:S04]  /*1ae0*/  IMAD R19, R26, UR7, R29 ;  /* 0x000000071a137c24 */ /* 0x004fc8000f8e021d */
[----:B------:R-:W-:-:S06]  /*1af0*/  IMAD.WIDE R18, R19, 0x8, R4 ;  /* 0x0000000813127825 */ /* 0x000fcc00078e0204 */
[----:B------:R-:W2:Y:S01]  /*1b00*/  LD.E.64 R18, desc[UR36][R18.64] ;  /* 0x0000002412127980 */ /* 0x000ea2000c101b00 */
[----:B------:R-:W-:Y:S02]  /*1b10*/  ISETP.GE.U32.AND P1, PT, R30, R11, PT ;  /* 0x0000000b1e00720c */ /* 0x000fe40003f26070 */
[----:B------:R-:W-:-:S04]  /*1b20*/  LOP3.LUT R12, R31, R17, RZ, 0x3c, !PT ;  /* 0x000000111f0c7212 */ /* 0x000fc800078e3cff */
[----:B------:R-:W-:Y:S02]  /*1b30*/  ISETP.GE.AND P3, PT, R12, RZ, PT ;  /* 0x000000ff0c00720c */ /* 0x000fe40003f66270 */
[----:B------:R-:W-:-:S05]  /*1b40*/  @!P2 IADD3 R16, PT, PT, R16, 0x1, RZ ;  /* 0x000000011010a810 */ /* 0x000fca0007ffe0ff */
[----:B------:R-:W-:-:S06]  /*1b50*/  @P1 VIADD R16, R16, 0x1 ;  /* 0x0000000110101836 */ /* 0x000fcc0000000000 */
[----:B------:R-:W-:-:S05]  /*1b60*/  @!P3 IMAD.MOV R16, RZ, RZ, -R16 ;  /* 0x000000ffff10b224 */ /* 0x000fca00078e0a10 */
[----:B------:R-:W-:-:S05]  /*1b70*/  SEL R13, R14, R16, !P0 ;  /* 0x000000100e0d7207 */ /* 0x000fca0004000000 */
[----:B------:R-:W-:-:S04]  /*1b80*/  IMAD.MOV R12, RZ, RZ, -R13 ;  /* 0x000000ffff0c7224 */ /* 0x000fc800078e0a0d */
[----:B------:R-:W-:Y:S02]  /*1b90*/  IMAD R15, R17, R12, R31 ;  /* 0x0000000c110f7224 */ /* 0x000fe400078e021f */
[----:B------:R-:W-:-:S04]  /*1ba0*/  IMAD.WIDE R22, R22, 0x8, R6 ;  /* 0x0000000816167825 */ /* 0x000fc800078e0206 */
[----:B------:R-:W-:-:S04]  /*1bb0*/  IMAD.WIDE R12, R13, 0x4, R8 ;  /* 0x000000040d0c7825 */ /* 0x000fc800078e0208 */
[----:B------:R-:W-:Y:S01]  /*1bc0*/  IMAD.WIDE.U32 R14, R15, 0x4, R8 ;  /* 0x000000040f0e7825 */ /* 0x000fe200078e0008 */
[----:B--2---:R1:W-:Y:S04]  /*1bd0*/  ST.E.64 desc[UR36][R22.64], R18 ;  /* 0x0000001216007985 */ /* 0x0043e8000c101b24 */
[----:B------:R-:W0:Y:S04]  /*1be0*/  LDG.E R12, desc[UR36][R12.64] ;  /* 0x000000240c0c7981 */ /* 0x000e28000c1e1900 */
[----:B------:R-:W0:Y:S02]  /*1bf0*/  LDG.E R15, desc[UR36][R14.64] ;  /* 0x000000240e0f7981 */ /* 0x000e24000c1e1900 */
[----:B0-----:R-:W-:-:S04]  /*1c00*/  IMAD R21, R12, UR7, R15 ;  /* 0x000000070c157c24 */ /* 0x001fc8000f8e020f */
[----:B------:R-:W-:-:S06]  /*1c10*/  IMAD.WIDE R20, R21, 0x8, R4 ;  /* 0x0000000815147825 */ /* 0x000fcc00078e0204 */
[----:B------:R-:W2:Y:S01]  /*1c20*/  LD.E.64 R20, desc[UR36][R20.64] ;  /* 0x0000002414147980 */ /* 0x000ea2000c101b00 */
[----:B------:R-:W-:-:S04]  /*1c30*/  IMAD.WIDE R24, R31, 0x8, R6 ;  /* 0x000000081f187825 */ /* 0x000fc800078e0206 */
[----:B------:R-:W-:-:S05]  /*1c40*/  VIADD R0, R0, 0x300 ;  /* 0x0000030000007836 */ /* 0x000fca0000000000 */
[----:B------:R-:W-:Y:S01]  /*1c50*/  ISETP.GE.U32.AND P0, PT, R0, R3, PT ;  /* 0x000000030000720c */ /* 0x000fe20003f06070 */
[----:B--2---:R1:W-:-:S12]  /*1c60*/  ST.E.64 desc[UR36][R24.64], R20 ;  /* 0x0000001418007985 */ /* 0x0043d8000c101b24 */
[----:B------:R-:W-:Y:S05]  /*1c70*/  @!P0 BRA `(.L_x_26) ;  /* 0xfffffff800408947 */ /* 0x000fea000383ffff */
.L_x_22:
[----:B0-----:R-:W-:Y:S05]  /*1c80*/  BSYNC.RECONVERGENT B0 ;  /* 0x0000000000007941 */ /* 0x001fea0003800200 */
.L_x_21:
[----:B------:R-:W0:Y:S01]  /*1c90*/  LDCU UR4, c[0x0][0x3c4] ;  /* 0x00007880ff0477ac */ /* 0x000e220008000800 */
[----:B------:R-:W5:Y:S01]  /*1ca0*/  S2UR UR5, SR_CgaCtaId ;  /* 0x00000000000579c3 */ /* 0x000f620000008800 */
[----:B------:R-:W-:Y:S01]  /*1cb0*/  BSSY.RECONVERGENT B0, `(.L_x_27) ;  /* 0x00000c2000007945 */ /* 0x000fe20003800200 */
[----:B------:R-:W1:Y:S01]  /*1cc0*/  LDCU UR6, c[0x0][0x3c0] ;  /* 0x00007800ff0677ac */ /* 0x000e620008000800 */
[----:B------:R-:W1:Y:S01]  /*1cd0*/  LDCU UR7, c[0x0][0x3c0] ;  /* 0x00007800ff0777ac */ /* 0x000e620008000800 */
[----:B0-----:R-:W-:Y:S01]  /*1ce0*/  IMAD R3, R17, UR4, RZ ;  /* 0x0000000411037c24 */ /* 0x001fe2000f8e02ff */
[----:B------:R-:W-:-:S03]  /*1cf0*/  UMOV UR4, 0x400 ;  /* 0x0000040000047882 */ /* 0x000fc60000000000 */
[----:B------:R-:W-:Y:S01]  /*1d00*/  BAR.SYNC.DEFER_BLOCKING 0x0 ;  /* 0x0000000000007b1d */ /* 0x000fe20000010000 */
[----:B------:R-:W-:Y:S01]  /*1d10*/  ISETP.GE.AND P0, PT, R2, R3, PT ;  /* 0x000000030200720c */ /* 0x000fe20003f06270 */
[----:B-----5:R-:W-:-:S12]  /*1d20*/  ULEA UR4, UR5, UR4, 0x18 ;  /* 0x0000000405047291 */ /* 0x020fd8000f8ec0ff */
[----:B-1----:R-:W-:Y:S05]  /*1d30*/  @P0 BRA `(.L_x_28) ;  /* 0x0000000800e40947 */ /* 0x002fea0003800000 */
[----:B------:R-:W-:Y:S01]  /*1d40*/  LOP3.LUT R0, RZ, R2, RZ, 0x33, !PT ;  /* 0x00000002ff007212 */ /* 0x000fe200078e33ff */
[----:B------:R-:W0:Y:S01]  /*1d50*/  LDS.64 R4, [UR4] ;  /* 0x00000004ff047984 */ /* 0x000e220008000a00 */
[----:B------:R-:W-:Y:S02]  /*1d60*/  BSSY.RECONVERGENT B1, `(.L_x_29) ;  /* 0x0000039000017945 */ /* 0x000fe40003800200 */
[----:B------:R-:W-:Y:S01]  /*1d70*/  IADD3 R0, PT, PT, R3, R0, RZ ;  /* 0x0000000003007210 */ /* 0x000fe20007ffe0ff */
[----:B------:R-:W1:Y:S03]  /*1d80*/  LDS.64 R6, [UR4+0x10] ;  /* 0x00001004ff067984 */ /* 0x000e660008000a00 */
[C---:B------:R-:W-:Y:S01]  /*1d90*/  ISETP.GE.U32.AND P0, PT, R0.reuse, 0x240, PT ;  /* 0x000002400000780c */ /* 0x040fe20003f06070 */
[----:B------:R-:W-:-:S04]  /*1da0*/  IMAD.HI.U32 R8, R0, -0x55555555, RZ ;  /* 0xaaaaaaab00087827 */ /* 0x000fc800078e00ff */
[----:B------:R-:W-:Y:S01]  /*1db0*/  IMAD.MOV.U32 R0, RZ, RZ, R2 ;  /* 0x000000ffff007224 */ /* 0x000fe200078e0002 */
[----:B------:R-:W-:-:S04]  /*1dc0*/  SHF.R.U32.HI R16, RZ, 0x7, R8 ;  /* 0x00000007ff107819 */ /* 0x000fc80000011608 */
[----:B------:R-:W-:-:S04]  /*1dd0*/  LOP3.LUT R8, R16, 0x3, RZ, 0xc0, !PT ;  /* 0x0000000310087812 */ /* 0x000fc800078ec0ff */
[----:B------:R-:W-:-:S13]  /*1de0*/  ISETP.NE.AND P1, PT, R8, 0x3, PT ;  /* 0x000000030800780c */ /* 0x000fda0003f25270 */
[----:B------:R-:W-:Y:S05]  /*1df0*/  @!P1 BRA `(.L_x_30) ;  /* 0x0000000000bc9947 */ /* 0x000fea0003800000 */
[-C--:B------:R-:W-:Y:S01]  /*1e00*/  IABS R12, R17.reuse ;  /* 0x00000011000c7213 */ /* 0x080fe20000000000 */
[----:B------:R-:W0:Y:S01]  /*1e10*/  LDC.64 R8, c[0x0][0x3a0] ;  /* 0x0000e800ff087b82 */ /* 0x000e220000000a00 */
[----:B------:R-:W-:Y:S01]  /*1e20*/  IADD3 R16, PT, PT, R16, 0x1, RZ ;  /* 0x0000000110107810 */ /* 0x000fe20007ffe0ff */
[----:B------:R-:W-:Y:S01]  /*1e30*/  IMAD.MOV.U32 R25, RZ, RZ, RZ ;  /* 0x000000ffff197224 */ /* 0x000fe200078e00ff */
[----:B------:R-:W5:Y:S01]  /*1e40*/  I2F.RP R0, R12 ;  /* 0x0000000c00007306 */ /* 0x000f620000209400 */
[----:B------:R-:W-:Y:S02]  /*1e50*/  ISETP.NE.AND P1, PT, R17, RZ, PT ;  /* 0x000000ff1100720c */ /* 0x000fe40003f25270 */
[----:B------:R-:W-:Y:S02]  /*1e60*/  LOP3.LUT R27, RZ, R17, RZ, 0x33, !PT ;  /* 0x00000011ff1b7212 */ /* 0x000fe400078e33ff */
[----:B------:R-:W0:Y:S01]  /*1e70*/  LDC.64 R10, c[0x0][0x3a8] ;  /* 0x0000ea00ff0a7b82 */ /* 0x000e220000000a00 */
[----:B------:R-:W-:-:S02]  /*1e80*/  LOP3.LUT R16, R16, 0x3, RZ, 0xc0, !PT ;  /* 0x0000000310107812 */ /* 0x000fc400078ec0ff */
[----:B-----5:R-:W5:Y:S02]  /*1e90*/  MUFU.RCP R0, R0 ;  /* 0x0000000000007308 */ /* 0x020f640000001000 */
[----:B-----5:R-:W-:Y:S02]  /*1ea0*/  VIADD R14, R0, 0xffffffe ;  /* 0x0ffffffe000e7836 */ /* 0x020fe40000000000 */
[----:B------:R-:W-:-:S04]  /*1eb0*/  IMAD.MOV.U32 R0, RZ, RZ, R2 ;  /* 0x000000ffff007224 */ /* 0x000fc800078e0002 */
[----:B------:R5:W2:Y:S02]  /*1ec0*/  F2I.FTZ.U32.TRUNC.NTZ R15, R14 ;  /* 0x0000000e000f7305 */ /* 0x000aa4000021f000 */
[----:B-----5:R-:W-:Y:S02]  /*1ed0*/  IMAD.MOV.U32 R14, RZ, RZ, RZ ;  /* 0x000000ffff0e7224 */ /* 0x020fe400078e00ff */
[----:B--2---:R-:W-:-:S04]  /*1ee0*/  IMAD.MOV R13, RZ, RZ, -R15 ;  /* 0x000000ffff0d7224 */ /* 0x004fc800078e0a0f */
[----:B------:R-:W-:-:S04]  /*1ef0*/  IMAD R13, R13, R12, RZ ;  /* 0x0000000c0d0d7224 */ /* 0x000fc800078e02ff */
[----:B0-----:R-:W-:-:S07]  /*1f00*/  IMAD.HI.U32 R13, R15, R13, R14 ;  /* 0x0000000d0f0d7227 */ /* 0x001fce00078e000e */
.L_x_31:
[----:B------:R-:W-:Y:S02]  /*1f10*/  IABS R14, R17 ;  /* 0x00000011000e7213 */ /* 0x000fe40000000000 */
[----:B------:R-:W-:-:S03]  /*1f20*/  IABS R15, R0 ;  /* 0x00000000000f7213 */ /* 0x000fc60000000000 */
[----:B----4-:R-:W-:Y:S02]  /*1f30*/  IMAD.MOV R18, RZ, RZ, -R14 ;  /* 0x000000ffff127224 */ /* 0x010fe400078e0a0e */
[----:B------:R-:W-:-:S04]  /*1f40*/  IMAD.HI.U32 R14, R13, R15, RZ ;  /* 0x0000000f0d0e7227 */ /* 0x000fc800078e00ff */
[----:B------:R-:W-:Y:S01]  /*1f50*/  IMAD R15, R14, R18, R15 ;  /* 0x000000120e0f7224 */ /* 0x000fe200078e020f */
[----:B------:R-:W-:-:S04]  /*1f60*/  IABS R18, R17 ;  /* 0x0000001100127213 */ /* 0x000fc80000000000 */
[----:B------:R-:W-:-:S13]  /*1f70*/  ISETP.GT.U32.AND P3, PT, R12, R15, PT ;  /* 0x0000000f0c00720c */ /* 0x000fda0003f64070 */
[----:B------:R-:W-:Y:S01]  /*1f80*/  @!P3 IMAD.IADD R15, R15, 0x1, -R18 ;  /* 0x000000010f0fb824 */ /* 0x000fe200078e0a12 */
[----:B------:R-:W-:-:S04]  /*1f90*/  @!P3 IADD3 R14, PT, PT, R14, 0x1, RZ ;  /* 0x000000010e0eb810 */ /* 0x000fc80007ffe0ff */
        /* <DEDUP_REMOVED lines=9> */
[----:B------:R-:W2:Y:S02]  /*2030*/  LDG.E R14, desc[UR36][R14.64] ;  /* 0x000000240e0e7981 */ /* 0x000ea4000c1e1900 */
[----:B------:R-:W-:-:S06]  /*2040*/  IMAD.WIDE.U32 R18, R19, 0x4, R10 ;  /* 0x0000000413127825 */ /* 0x000fcc00078e000a */
[----:B------:R-:W2:Y:S02]  /*2050*/  LDG.E R19, desc[UR36][R18.64] ;  /* 0x0000002412137981 */ /* 0x000ea4000c1e1900 */
[----:B0-2---:R-:W-:-:S04]  /*2060*/  IMAD R21, R14, UR6, R19 ;  /* 0x000000060e157c24 */ /* 0x005fc8000f8e0213 */
[----:B------:R-:W-:-:S06]  /*2070*/  IMAD.WIDE R20, R21, 0x8, R4 ;  /* 0x0000000815147825 */ /* 0x000fcc00078e0204 */
[----:B------:R-:W2:Y:S01]  /*2080*/  LD.E.64 R20, desc[UR36][R20.64] ;  /* 0x0000002414147980 */ /* 0x000ea2000c101b00 */
[----:B-1----:R-:W-:-:S04]  /*2090*/  IMAD.WIDE R22, R0, 0x8, R6 ;  /* 0x0000000800167825 */ /* 0x002fc800078e0206 */
[----:B------:R-:W-:-:S05]  /*20a0*/  VIADD R25, R25, 0x1 ;  /* 0x0000000119197836 */ /* 0x000fca0000000000 */
[----:B------:R-:W-:Y:S02]  /*20b0*/  ISETP.NE.AND P2, PT, R25, R16, PT ;  /* 0x000000101900720c */ /* 0x000fe40003f45270 */
[----:B------:R-:W-:Y:S01]  /*20c0*/  IADD3 R0, PT, PT, R0, 0xc0, RZ ;  /* 0x000000c000007810 */ /* 0x000fe20007ffe0ff */
[----:B--2---:R0:W-:Y:S10]  /*20d0*/  ST.E.64 desc[UR36][R22.64], R20 ;  /* 0x0000001416007985 */ /* 0x0041f4000c101b24 */
[----:B------:R-:W-:Y:S05]  /*20e0*/  @P2 BRA `(.L_x_31) ;  /* 0xfffffffc00882947 */ /* 0x000fea000383ffff */
.L_x_30:
[----:B------:R-:W-:Y:S05]  /*20f0*/  BSYNC.RECONVERGENT B1 ;  /* 0x0000000000017941 */ /* 0x000fea0003800200 */
.L_x_29:
[----:B------:R-:W-:Y:S05]  /*2100*/  @!P0 BRA `(.L_x_28) ;  /* 0x0000000400f08947 */ /* 0x000fea0003800000 */
[----:B------:R-:W-:Y:S01]  /*2110*/  IABS R16, R17 ;  /* 0x0000001100107213 */ /* 0x000fe20000000000 */
[----:B------:R-:W0:Y:S03]  /*2120*/  LDC.64 R8, c[0x0][0x3a0] ;  /* 0x0000e800ff087b82 */ /* 0x000e260000000a00 */
[----:B------:R-:W5:Y:S05]  /*2130*/  I2F.RP R14, R16 ;  /* 0x00000010000e7306 */ /* 0x000f6a0000209400 */
[----:B------:R-:W0:Y:S03]  /*2140*/  LDC.64 R10, c[0x0][0x3a8] ;  /* 0x0000ea00ff0a7b82 */ /* 0x000e260000000a00 */
[----:B-----5:R-:W5:Y:S02]  /*2150*/  MUFU.RCP R14, R14 ;  /* 0x0000000e000e7308 */ /* 0x020f640000001000 */
[----:B-----5:R-:W-:-:S06]  /*2160*/  VIADD R12, R14, 0xffffffe ;  /* 0x0ffffffe0e0c7836 */ /* 0x020fcc0000000000 */
[----:B------:R5:W1:Y:S02]  /*2170*/  F2I.FTZ.U32.TRUNC.NTZ R13, R12 ;  /* 0x0000000c000d7305 */ /* 0x000a64000021f000 */
[----:B-----5:R-:W-:Y:S02]  /*2180*/  IMAD.MOV.U32 R12, RZ, RZ, RZ ;  /* 0x000000ffff0c7224 */ /* 0x020fe400078e00ff */
[----:B-1----:R-:W-:-:S04]  /*2190*/  IMAD.MOV R15, RZ, RZ, -R13 ;  /* 0x000000ffff0f7224 */ /* 0x002fc800078e0a0d */
[----:B------:R-:W-:-:S04]  /*21a0*/  IMAD R15, R15, R16, RZ ;  /* 0x000000100f0f7224 */ /* 0x000fc800078e02ff */
[----:B0-----:R-:W-:-:S07]  /*21b0*/  IMAD.HI.U32 R15, R13, R15, R12 ;  /* 0x0000000f0d0f7227 */ /* 0x001fce00078e000c */
.L_x_32:
[----:B------:R-:W-:Y:S02]  /*21c0*/  IABS R12, R0 ;  /* 0x00000000000c7213 */ /* 0x000fe40000000000 */
[----:B------:R-:W-:-:S03]  /*21d0*/  IABS R13, R17 ;  /* 0x00000011000d7213 */ /* 0x000fc60000000000 */
[----:B------:R-:W-:-:S04]  /*21e0*/  IMAD.HI.U32 R14, R15, R12, RZ ;  /* 0x0000000c0f0e7227 */ /* 0x000fc800078e00ff */
[----:B------:R-:W-:-:S04]  /*21f0*/  IMAD.MOV R13, RZ, RZ, -R13 ;  /* 0x000000ffff0d7224 */ /* 0x000fc800078e0a0d */
        /* <DEDUP_REMOVED lines=8> */
[----:B------:R-:W-:Y:S01]  /*2280*/  @P0 VIADD R14, R14, 0x1 ;  /* 0x000000010e0e0836 */ /* 0x000fe20000000000 */
[----:B------:R-:W-:-:S03]  /*2290*/  ISETP.NE.AND P0, PT, R17, RZ, PT ;  /* 0x000000ff1100720c */ /* 0x000fc60003f05270 */
[----:B------:R-:W-:Y:S01]  /*22a0*/  IMAD.MOV.U32 R15, RZ, RZ, R14 ;  /* 0x000000ffff0f7224 */ /* 0x000fe200078e000e */
[----:B------:R-:W-:-:S03]  /*22b0*/  LOP3.LUT R14, RZ, R17, RZ, 0x33, !PT ;  /* 0x00000011ff0e7212 */ /* 0x000fc600078e33ff */
[----:B------:R-:W-:-:S05]  /*22c0*/  @!P2 IMAD.MOV R15, RZ, RZ, -R15 ;  /* 0x000000ffff0fa224 */ /* 0x000fca00078e0a0f */
[----:B------:R-:W-:-:S04]  /*22d0*/  SEL R15, R14, R15, !P0 ;  /* 0x0000000f0e0f7207 */ /* 0x000fc80004000000 */
[C---:B0-----:R-:W-:Y:S01]  /*22e0*/  IADD3 R25, PT, PT, -R15.reuse, RZ, RZ ;  /* 0x000000ff0f197210 */ /* 0x041fe20007ffe1ff */
[----:B--2---:R-:W-:-:S04]  /*22f0*/  IMAD.WIDE R20, R15, 0x4, R8 ;  /* 0x000000040f147825 */ /* 0x004fc800078e0208 */
[----:B------:R-:W-:Y:S02]  /*2300*/  IMAD R25, R17, R25, R0 ;  /* 0x0000001911197224 */ /* 0x000fe400078e0200 */
[----:B------:R-:W4:Y:S02]  /*2310*/  LDG.E R20, desc[UR36][R20.64] ;  /* 0x0000002414147981 */ /* 0x000f24000c1e1900 */
[----:B------:R-:W-:-:S06]  /*2320*/  IMAD.WIDE.U32 R24, R25, 0x4, R10 ;  /* 0x0000000419187825 */ /* 0x000fcc00078e000a */
[----:B------:R-:W4:Y:S01]  /*2330*/  LDG.E R25, desc[UR36][R24.64] ;  /* 0x0000002418197981 */ /* 0x000f22000c1e1900 */
[----:B------:R-:W0:Y:S08]  /*2340*/  I2F.RP R23, R12 ;  /* 0x0000000c00177306 */ /* 0x000e300000209400 */
[----:B0-----:R-:W0:Y:S02]  /*2350*/  MUFU.RCP R23, R23 ;  /* 0x0000001700177308 */ /* 0x001e240000001000 */
[----:B0-----:R-:W-:-:S06]  /*2360*/  VIADD R26, R23, 0xffffffe ;  /* 0x0ffffffe171a7836 */ /* 0x001fcc0000000000 */
[----:B------:R0:W1:Y:S01]  /*2370*/  F2I.FTZ.U32.TRUNC.NTZ R27, R26 ;  /* 0x0000001a001b7305 */ /* 0x000062000021f000 */
[----:B------:R-:W-:Y:S02]  /*2380*/  VIADD R22, R0, 0xc0 ;  /* 0x000000c000167836 */ /* 0x000fe40000000000 */
[----:B0-----:R-:W-:Y:S02]  /*2390*/  IMAD.MOV.U32 R26, RZ, RZ, RZ ;  /* 0x000000ffff1a7224 */ /* 0x001fe400078e00ff */
[----:B-1----:R-:W-:-:S04]  /*23a0*/  IMAD.MOV R15, RZ, RZ, -R27 ;  /* 0x000000ffff0f7224 */ /* 0x002fc800078e0a1b */
[----:B------:R-:W-:Y:S01]  /*23b0*/  IMAD R15, R15, R12, RZ ;  /* 0x0000000c0f0f7224 */ /* 0x000fe200078e02ff */
[----:B------:R-:W-:-:S03]  /*23c0*/  IABS R16, R22 ;  /* 0x0000001600107213 */ /* 0x000fc60000000000 */
[----:B------:R-:W-:-:S04]  /*23d0*/  IMAD.HI.U32 R15, R27, R15, R26 ;  /* 0x0000000f1b0f7227 */ /* 0x000fc800078e001a */
[----:B----4-:R-:W-:-:S04]  /*23e0*/  IMAD R19, R20, UR7, R25 ;  /* 0x0000000714137c24 */ /* 0x010fc8000f8e0219 */
[----:B------:R-:W-:-:S06]  /*23f0*/  IMAD.WIDE R18, R19, 0x8, R4 ;  /* 0x0000000813127825 */ /* 0x000fcc00078e0204 */
[----:B------:R-:W2:Y:S01]  /*2400*/  LD.E.64 R18, desc[UR36][R18.64] ;  /* 0x0000002412127980 */ /* 0x000ea2000c101b00 */
[----:B------:R-:W-:-:S04]  /*2410*/  IMAD.HI.U32 R20, R15, R16, RZ ;  /* 0x000000100f147227 */ /* 0x000fc800078e00ff */
[----:B------:R-:W-:Y:S01]  /*2420*/  IMAD R21, R20, R13, R16 ;  /* 0x0000000d14157224 */ /* 0x000fe200078e0210 */
[----:B------:R-:W-:-:S04]  /*2430*/  MOV R16, R12 ;  /* 0x0000000c00107202 */ /* 0x000fc80000000f00 */
[----:B------:R-:W-:-:S13]  /*2440*/  ISETP.GT.U32.AND P2, PT, R16, R21, PT ;  /* 0x000000151000720c */ /* 0x000fda0003f44070 */
[----:B------:R-:W-:-:S05]  /*2450*/  @!P2 IMAD.IADD R21, R21, 0x1, -R12 ;  /* 0x000000011515a824 */ /* 0x000fca00078e0a0c */
[----:B------:R-:W-:Y:S02]  /*2460*/  ISETP.GE.U32.AND P1, PT, R21, R16, PT ;  /* 0x000000101500720c */ /* 0x000fe40003f26070 */
[----:B------:R-:W-:-:S04]  /*2470*/  LOP3.LUT R21, R22, R17, RZ, 0x3c, !PT ;  /* 0x0000001116157212 */ /* 0x000fc800078e3cff */
[----:B------:R-:W-:Y:S01]  /*2480*/  ISETP.GE.AND P3, PT, R21, RZ, PT ;  /* 0x000000ff1500720c */ /* 0x000fe20003f66270 */
[----:B------:R-:W-:-:S06]  /*2490*/  @!P2 VIADD R20, R20, 0x1 ;  /* 0x000000011414a836 */ /* 0x000fcc0000000000 */
[----:B------:R-:W-:-:S06]  /*24a0*/  @P1 VIADD R20, R20, 0x1 ;  /* 0x0000000114141836 */ /* 0x000fcc0000000000 */
[----:B------:R-:W-:-:S05]  /*24b0*/  @!P3 IMAD.MOV R20, RZ, RZ, -R20 ;  /* 0x000000ffff14b224 */ /* 0x000fca00078e0a14 */
[----:B------:R-:W-:-:S04]  /*24c0*/  SEL R29, R14, R20, !P0 ;  /* 0x000000140e1d7207 */ /* 0x000fc80004000000 */
[----:B---3--:R-:W-:Y:S01]  /*24d0*/  IADD3 R31, PT, PT, -R29, RZ, RZ ;  /* 0x000000ff1d1f7210 */ /* 0x008fe20007ffe1ff */
[----:B------:R-:W-:-:S04]  /*24e0*/  IMAD.WIDE R26, R0, 0x8, R6 ;  /* 0x00000008001a7825 */ /* 0x000fc800078e0206 */
[----:B------:R-:W-:Y:S02]  /*24f0*/  IMAD R31, R17, R31, R22 ;  /* 0x0000001f111f7224 */ /* 0x000fe400078e0216 */
        /* <DEDUP_REMOVED lines=9> */
[----:B------:R-:W-:Y:S02]  /*2590*/  ISETP.GT.U32.AND P2, PT, R16, R23, PT ;  /* 0x000000171000720c */ /* 0x000fe40003f44070 */
[----:B0-----:R-:W-:-:S11]  /*25a0*/  LOP3.LUT R18, R24, R17, RZ, 0x3c, !PT ;  /* 0x0000001118127212 */ /* 0x001fd600078e3cff */
[----:B------:R-:W-:Y:S02]  /*25b0*/  @!P2 IMAD.IADD R23, R23, 0x1, -R12 ;  /* 0x000000011717a824 */ /* 0x000fe400078e0a0c */
[----:B--2---:R-:W-:-:S04]  /*25c0*/  IMAD R21, R28, UR7, R31 ;  /* 0x000000071c157c24 */ /* 0x004fc8000f8e021f */
[----:B------:R-:W-:-:S06]  /*25d0*/  IMAD.WIDE R20, R21, 0x8, R4 ;  /* 0x0000000815147825 */ /* 0x000fcc00078e0204 */
[----:B------:R-:W2:Y:S01]  /*25e0*/  LD.E.64 R20, desc[UR36][R20.64] ;  /* 0x0000002414147980 */ /* 0x000ea2000c101b00 */
        /* <DEDUP_REMOVED lines=24> */
[----:B------:R-:W-:Y:S01]  /*2770*/  LOP3.LUT R12, R31, R17, RZ, 0x3c, !PT ;  /* 0x000000111f0c7212 */ /* 0x000fe200078e3cff */
[----:B------:R-:W-:-:S03]  /*2780*/  @!P2 VIADD R30, R30, 0x1 ;  /* 0x000000011e1ea836 */ /* 0x000fc60000000000 */
[----:B------:R-:W-:-:S07]  /*2790*/  ISETP.GE.AND P3, PT, R12, RZ, PT ;  /* 0x000000ff0c00720c */ /* 0x000fce0003f66270 */
[----:B------:R-:W-:-:S06]  /*27a0*/  @P1 IADD3 R30, PT, PT, R30, 0x1, RZ ;  /* 0x000000011e1e1810 */ /* 0x000fcc0007ffe0ff */
[----:B------:R-:W-:-:S05]  /*27b0*/  @!P3 IMAD.MOV R30, RZ, RZ, -R30 ;  /* 0x000000ffff1eb224 */ /* 0x000fca00078e0a1e */
[----:B------:R-:W-:-:S05]  /*27c0*/  SEL R13, R14, R30, !P0 ;  /* 0x0000001e0e0d7207 */ /* 0x000fca0004000000 */
[----:B------:R-:W-:-:S04]  /*27d0*/  IMAD.MOV R12, RZ, RZ, -R13 ;  /* 0x000000ffff0c7224 */ /* 0x000fc800078e0a0d */
[----:B0-----:R-:W-:Y:S02]  /*27e0*/  IMAD R21, R17, R12, R31 ;  /* 0x0000000c11157224 */ /* 0x001fe400078e021f */
[----:B------:R-:W-:-:S04]  /*27f0*/  IMAD.WIDE R24, R24, 0x8, R6 ;  /* 0x0000000818187825 */ /* 0x000fc800078e0206 */
[----:B------:R-:W-:-:S04]  /*2800*/  IMAD.WIDE R12, R13, 0x4, R8 ;  /* 0x000000040d0c7825 */ /* 0x000fc800078e0208 */
[----:B------:R-:W-:Y:S01]  /*2810*/  IMAD.WIDE.U32 R20, R21, 0x4, R10 ;  /* 0x0000000415147825 */ /* 0x000fe200078e000a */
[----:B--2---:R0:W-:Y:S04]  /*2820*/  ST.E.64 desc[UR36][R24.64], R18 ;  /* 0x0000001218007985 */ /* 0x0041e8000c101b24 */
[----:B------:R-:W2:Y:S04]  /*2830*/  LDG.E R12, desc[UR36][R12.64] ;  /* 0x000000240c0c7981 */ /* 0x000ea8000c1e1900 */
[----:B------:R-:W2:Y:S02]  /*2840*/  LDG.E R21, desc[UR36][R20.64] ;  /* 0x0000002414157981 */ /* 0x000ea4000c1e1900 */
[----:B--2---:R-:W-:-:S04]  /*2850*/  IMAD R23, R12, UR7, R21 ;  /* 0x000000070c177c24 */ /* 0x004fc8000f8e0215 */
[----:B------:R-:W-:-:S06]  /*2860*/  IMAD.WIDE R22, R23, 0x8, R4 ;  /* 0x0000000817167825 */ /* 0x000fcc00078e0204 */
[----:B------:R-:W2:Y:S01]  /*2870*/  LD.E.64 R22, desc[UR36][R22.64] ;  /* 0x0000002416167980 */ /* 0x000ea2000c101b00 */
[----:B------:R-:W-:-:S04]  /*2880*/  IMAD.WIDE R26, R31, 0x8, R6 ;  /* 0x000000081f1a7825 */ /* 0x000fc800078e0206 */
[----:B------:R-:W-:-:S05]  /*2890*/  VIADD R0, R0, 0x300 ;  /* 0x0000030000007836 */ /* 0x000fca0000000000 */
[----:B------:R-:W-:Y:S01]  /*28a0*/  ISETP.GE.AND P0, PT, R0, R3, PT ;  /* 0x000000030000720c */ /* 0x000fe20003f06270 */
[----:B--2---:R0:W-:-:S12]  /*28b0*/  ST.E.64 desc[UR36][R26.64], R22 ;  /* 0x000000161a007985 */ /* 0x0041d8000c101b24 */
[----:B------:R-:W-:Y:S05]  /*28c0*/  @!P0 BRA `(.L_x_32) ;  /* 0xfffffff8003c8947 */ /* 0x000fea000383ffff */
.L_x_28:
[----:B------:R-:W-:Y:S05]  /*28d0*/  BSYNC.RECONVERGENT B0 ;  /* 0x0000000000007941 */ /* 0x000fea0003800200 */
.L_x_27:
[----:B------:R-:W-:Y:S01]  /*28e0*/  BAR.SYNC.DEFER_BLOCKING 0x0 ;  /* 0x0000000000007b1d */ /* 0x000fe20000010000 */
[----:B------:R-:W-:-:S13]  /*28f0*/  ISETP.NE.AND P0, PT, R2, RZ, PT ;  /* 0x000000ff0200720c */ /* 0x000fda0003f05270 */
[----:B------:R-:W-:Y:S05]  /*2900*/  @P0 BRA `(.L_x_33) ;  /* 0x0000000000440947 */ /* 0x000fea0003800000 */
[----:B------:R-:W5:Y:S01]  /*2910*/  S2UR UR5, SR_CgaCtaId ;  /* 0x00000000000579c3 */ /* 0x000f620000008800 */
[----:B------:R-:W-:Y:S01]  /*2920*/  UMOV UR4, 0x400 ;  /* 0x0000040000047882 */ /* 0x000fe20000000000 */
[----:B------:R-:W-:-:S06]  /*2930*/  MOV R0, 0x8 ;  /* 0x0000000800007802 */ /* 0x000fcc0000000f00 */
[----:B-1----:R1:W1:Y:S01]  /*2940*/  LDC.64 R6, c[0x4][R0] ;  /* 0x0100000000067b82 */ /* 0x0022620000000a00 */
[----:B-----5:R-:W-:-:S09]  /*2950*/  ULEA UR4, UR5, UR4, 0x18 ;  /* 0x0000000405047291 */ /* 0x020fd2000f8ec0ff */
[----:B0-----:R-:W0:Y:S03]  /*2960*/  LDS.64 R4, [UR4] ;  /* 0x00000004ff047984 */ /* 0x001e260008000a00 */
[----:B--2---:R-:W-:-:S07]  /*2970*/  LEPC R20, `(.L_x_34) ;  /* 0x000000001014794e */ /* 0x004fce0000000000 */
[----:B01-34-:R-:W-:Y:S05]  /*2980*/  CALL.ABS.NOINC R6 ;  /* 0x0000000006007343 */ /* 0x01bfea0003c00000 */
.L_x_34:
[----:B------:R-:W-:Y:S01]  /*2990*/  MOV R0, 0x0 ;  /* 0x0000000000007802 */ /* 0x000fe20000000f00 */
[----:B------:R-:W-:-:S03]  /*29a0*/  IMAD.WIDE R4, R17, 0x8, RZ ;  /* 0x0000000811047825 */ /* 0x000fc600078e02ff */
[----:B------:R0:W1:Y:S04]  /*29b0*/  LDC.64 R6, c[0x4][R0] ;  /* 0x0100000000067b82 */ /* 0x0000680000000a00 */
[----:B------:R-:W-:-:S07]  /*29c0*/  LEPC R20, `(.L_x_35) ;  /* 0x000000001014794e */ /* 0x000fce0000000000 */
[----:B01----:R-:W-:Y:S05]  /*29d0*/  CALL.ABS.NOINC R6 ;  /* 0x0000000006007343 */ /* 0x003fea0003c00000 */
.L_x_35:
[----:B------:R-:W0:Y:S01]  /*29e0*/  S2UR UR5, SR_CgaCtaId ;  /* 0x00000000000579c3 */ /* 0x000e220000008800 */
[----:B------:R-:W-:Y:S02]  /*29f0*/  UMOV UR4, 0x400 ;  /* 0x0000040000047882 */ /* 0x000fe40000000000 */
[----:B0-----:R-:W-:-:S09]  /*2a00*/  ULEA UR4, UR5, UR4, 0x18 ;  /* 0x0000000405047291 */ /* 0x001fd2000f8ec0ff */
[----:B------:R0:W-:Y:S03]  /*2a10*/  STS.64 [UR4+0x18], R4 ;  /* 0x00001804ff007988 */ /* 0x0001e60008000a04 */
.L_x_33:
[----:B------:R-:W-:Y:S05]  /*2a20*/  WARPSYNC.ALL ;  /* 0x0000000000007948 */ /* 0x000fea0003800000 */
[----:B------:R-:W5:Y:S08]  /*2a30*/  S2UR UR5, SR_CgaCtaId ;  /* 0x00000000000579c3 */ /* 0x000f700000008800 */
[----:B------:R-:W-:Y:S01]  /*2a40*/  BAR.SYNC.DEFER_BLOCKING 0x0 ;  /* 0x0000000000007b1d */ /* 0x000fe20000010000 */
[----:B------:R-:W-:-:S05]  /*2a50*/  ISETP.GE.AND P0, PT, R2, R17, PT ;  /* 0x000000110200720c */ /* 0x000fca0003f06270 */
[----:B------:R-:W-:Y:S01]  /*2a60*/  UMOV UR4, 0x400 ;  /* 0x0000040000047882 */ /* 0x000fe20000000000 */
[----:B------:R-:W0:Y:S01]  /*2a70*/  LDCU.64 UR6, c[0x0][0x3b0] ;  /* 0x00007600ff0677ac */ /* 0x000e220008000a00 */
[----:B------:R-:W-:Y:S01]  /*2a80*/  BSSY.RECONVERGENT B0, `(.L_x_36) ;  /* 0x0000043000007945 */ /* 0x000fe20003800200 */
[----:B------:R-:W0:Y:S01]  /*2a90*/  LDCU.64 UR8, c[0x0][0x3b0] ;  /* 0x00007600ff0877ac */ /* 0x000e220008000a00 */
[----:B-----5:R-:W-:-:S04]  /*2aa0*/  ULEA UR4, UR5, UR4, 0x18 ;  /* 0x0000000405047291 */ /* 0x020fc8000f8ec0ff */
[----:B------:R-:W-:Y:S08]  /*2ab0*/  @P0 BRA `(.L_x_37) ;  /* 0x0000000000fc0947 */ /* 0x000ff00003800000 */
[----:B0-----:R-:W0:Y:S01]  /*2ac0*/  LDC.64 R4, c[0x0][0x3c0] ;  /* 0x0000f000ff047b82 */ /* 0x001e220000000a00 */
[----:B------:R-:W-:Y:S01]  /*2ad0*/  LOP3.LUT R0, RZ, R2, RZ, 0x33, !PT ;  /* 0x00000002ff007212 */ /* 0x000fe200078e33ff */
[----:B------:R-:W-:Y:S03]  /*2ae0*/  BSSY.RECONVERGENT B1, `(.L_x_38) ;  /* 0x0000017000017945 */ /* 0x000fe60003800200 */
[----:B0-----:R-:W-:Y:S02]  /*2af0*/  IADD3 R0, PT, PT, -R5, R0, R4 ;  /* 0x0000000005007210 */ /* 0x001fe40007ffe104 */
[----:B------:R-:W0:Y:S02]  /*2b00*/  LDS.64 R4, [UR4+0x8] ;  /* 0x00000804ff047984 */ /* 0x000e240008000a00 */
[C---:B------:R-:W-:Y:S01]  /*2b10*/  ISETP.GE.U32.AND P1, PT, R0.reuse, 0x240, PT ;  /* 0x000002400000780c */ /* 0x040fe20003f26070 */
[----:B------:R-:W-:-:S04]  /*2b20*/  IMAD.HI.U32 R3, R0, -0x55555555, RZ ;  /* 0xaaaaaaab00037827 */ /* 0x000fc800078e00ff */
[----:B------:R-:W-:Y:S01]  /*2b30*/  IMAD.MOV.U32 R0, RZ, RZ, R2 ;  /* 0x000000ffff007224 */ /* 0x000fe200078e0002 */
[----:B------:R-:W-:-:S04]  /*2b40*/  SHF.R.U32.HI R3, RZ, 0x7, R3 ;  /* 0x00000007ff037819 */ /* 0x000fc80000011603 */
[----:B-1----:R-:W-:-:S04]  /*2b50*/  LOP3.LUT R6, R3, 0x3, RZ, 0xc0, !PT ;  /* 0x0000000303067812 */ /* 0x002fc800078ec0ff */
[----:B------:R-:W-:-:S13]  /*2b60*/  ISETP.NE.AND P0, PT, R6, 0x3, PT ;  /* 0x000000030600780c */ /* 0x000fda0003f05270 */
[----:B------:R-:W-:Y:S05]  /*2b70*/  @!P0 BRA `(.L_x_39) ;  /* 0x0000000000348947 */ /* 0x000fea0003800000 */
[----:B------:R-:W-:Y:S01]  /*2b80*/  IADD3 R3, PT, PT, R3, 0x1, RZ ;  /* 0x0000000103037810 */ /* 0x000fe20007ffe0ff */
[----:B------:R-:W-:Y:S02]  /*2b90*/  IMAD.MOV.U32 R10, RZ, RZ, RZ ;  /* 0x000000ffff0a7224 */ /* 0x000fe400078e00ff */
[----:B------:R-:W-:Y:S01]  /*2ba0*/  IMAD.MOV.U32 R0, RZ, RZ, R2 ;  /* 0x000000ffff007224 */ /* 0x000fe200078e0002 */
[----:B------:R-:W-:-:S07]  /*2bb0*/  LOP3.LUT R3, R3, 0x3, RZ, 0xc0, !PT ;  /* 0x0000000303037812 */ /* 0x000fce00078ec0ff */
.L_x_40:
[----:B-1----:R-:W-:-:S04]  /*2bc0*/  IMAD R7, R17, R0, R0 ;  /* 0x0000000011077224 */ /* 0x002fc800078e0200 */
[----:B0-----:R-:W-:-:S05]  /*2bd0*/  IMAD.WIDE R6, R7, 0x8, R4 ;  /* 0x0000000807067825 */ /* 0x001fca00078e0204 */
[----:B------:R-:W5:Y:S01]  /*2be0*/  LD.E.64 R8, desc[UR36][R6.64] ;  /* 0x0000002406087980 */ /* 0x000f62000c101b00 */
[----:B------:R-:W-:Y:S02]  /*2bf0*/  VIADD R10, R10, 0x1 ;  /* 0x000000010a0a7836 */ /* 0x000fe40000000000 */
[----:B------:R-:W-:-:S03]  /*2c00*/  VIADD R0, R0, 0xc0 ;  /* 0x000000c000007836 */ /* 0x000fc60000000000 */
[----:B------:R-:W-:Y:S01]  /*2c10*/  ISETP.NE.AND P0, PT, R10, R3, PT ;  /* 0x000000030a00720c */ /* 0x000fe20003f05270 */
[----:B-----5:R-:W-:-:S07]  /*2c20*/  DADD R8, R8, UR6 ;  /* 0x0000000608087e29 */ /* 0x020fce0008000000 */
[----:B------:R1:W-:Y:S05]  /*2c30*/  ST.E.64 desc[UR36][R6.64], R8 ;  /* 0x0000000806007985 */ /* 0x0003ea000c101b24 */
[----:B------:R-:W-:Y:S05]  /*2c40*/  @P0 BRA `(.L_x_40) ;  /* 0xfffffffc00dc0947 */ /* 0x000fea000383ffff */
.L_x_39:
[----:B------:R-:W-:Y:S05]  /*2c50*/  BSYNC.RECONVERGENT B1 ;  /* 0x0000000000017941 */ /* 0x000fea0003800200 */
.L_x_38:
[----:B------:R-:W-:Y:S05]  /*2c60*/  @!P1 BRA `(.L_x_37) ;  /* 0x0000000000909947 */ /* 0x000fea0003800000 */
.L_x_41:
[----:B-12-4-:R-:W-:-:S04]  /*2c70*/  IMAD R19, R17, R0, R0 ;  /* 0x0000000011137224 */ /* 0x016fc800078e0200 */
[----:B0-----:R-:W-:-:S05]  /*2c80*/  IMAD.WIDE R18, R19, 0x8, R4 ;  /* 0x0000000813127825 */ /* 0x001fca00078e0204 */
[----:B-1----:R-:W2:Y:S01]  /*2c90*/  LD.E.64 R6, desc[UR36][R18.64] ;  /* 0x0000002412067980 */ /* 0x002ea2000c101b00 */
[----:B------:R-:W-:Y:S02]  /*2ca0*/  IADD3 R8, PT, PT, R0, 0xc0, RZ ;  /* 0x000000c000087810 */ /* 0x000fe40007ffe0ff */
[----:B------:R-:W-:-:S03]  /*2cb0*/  SHF.R.S32.HI R16, RZ, 0x1f, R0 ;  /* 0x0000001fff107819 */ /* 0x000fc60000011400 */
[----:B------:R-:W-:-:S05]  /*2cc0*/  IMAD R3, R17, R8, RZ ;  /* 0x0000000811037224 */ /* 0x000fca00078e02ff */
[----:B------:R-:W-:-:S04]  /*2cd0*/  IADD3 R9, P0, PT, R3, R0, RZ ;  /* 0x0000000003097210 */ /* 0x000fc80007f1e0ff */
[----:B------:R-:W-:Y:S02]  /*2ce0*/  LEA.HI.X.SX32 R3, R3, R16, 0x1, P0 ;  /* 0x0000001003037211 */ /* 0x000fe400000f0eff */
[----:B------:R-:W-:-:S04]  /*2cf0*/  LEA R8, P0, R9, R4, 0x3 ;  /* 0x0000000409087211 */ /* 0x000fc800078018ff */
[----:B------:R-:W-:Y:S01]  /*2d00*/  LEA.HI.X R9, R9, R5, R3, 0x3, P0 ;  /* 0x0000000509097211 */ /* 0x000fe200000f1c03 */
[----:B--2---:R-:W-:-:S07]  /*2d10*/  DADD R6, R6, UR8 ;  /* 0x0000000806067e29 */ /* 0x004fce0008000000 */
[----:B------:R0:W-:Y:S04]  /*2d20*/  ST.E.64 desc[UR36][R18.64], R6 ;  /* 0x0000000612007985 */ /* 0x0001e8000c101b24 */
[----:B------:R-:W2:Y:S01]  /*2d30*/  LD.E.64 R10, desc[UR36][R8.64+0x600] ;  /* 0x00060024080a7980 */ /* 0x000ea2000c101b00 */
[----:B------:R-:W-:-:S04]  /*2d40*/  VIADD R12, R0, 0x180 ;  /* 0x00000180000c7836 */ /* 0x000fc80000000000 */
        /* <DEDUP_REMOVED lines=8> */
[----:B0-----:R-:W-:-:S04]  /*2dd0*/  VIADD R6, R0, 0x240 ;  /* 0x0000024000067836 */ /* 0x001fc80000000000 */
        /* <DEDUP_REMOVED lines=8> */
[----:B------:R-:W-:-:S05]  /*2e60*/  VIADD R0, R0, 0x300 ;  /* 0x0000030000007836 */ /* 0x000fca0000000000 */
[----:B------:R-:W-:Y:S01]  /*2e70*/  ISETP.GE.AND P0, PT, R0, R17, PT ;  /* 0x000000110000720c */ /* 0x000fe20003f06270 */
[----:B--2---:R-:W-:-:S07]  /*2e80*/  DADD R18, R18, UR8 ;  /* 0x0000000812127e29 */ /* 0x004fce0008000000 */
[----:B------:R1:W-:Y:S05]  /*2e90*/  ST.E.64 desc[UR36][R6.64+0x1200], R18 ;  /* 0x0012001206007985 */ /* 0x0003ea000c101b24 */
[----:B------:R-:W-:Y:S05]  /*2ea0*/  @!P0 BRA `(.L_x_41) ;  /* 0xfffffffc00708947 */ /* 0x000fea000383ffff */
.L_x_37:
[----:B0-----:R-:W-:Y:S05]  /*2eb0*/  BSYNC.RECONVERGENT B0 ;  /* 0x0000000000007941 */ /* 0x001fea0003800200 */
.L_x_36:
[----:B------:R-:W-:Y:S01]  /*2ec0*/  BAR.SYNC.DEFER_BLOCKING 0x0 ;  /* 0x0000000000007b1d */ /* 0x000fe20000010000 */
[----:B------:R-:W-:-:S13]  /*2ed0*/  ISETP.GE.AND P0, PT, R17, 0x2, PT ;  /* 0x000000021100780c */ /* 0x000fda0003f06270 */
[----:B------:R-:W-:Y:S05]  /*2ee0*/  @!P0 BRA `(.L_x_42) ;  /* 0x0000000400bc8947 */ /* 0x000fea0003800000 */
[----:B------:R-:W-:Y:S01]  /*2ef0*/  VIADD R5, R17, 0xfffffffe ;  /* 0xfffffffe11057836 */ /* 0x000fe20000000000 */
[----:B-1----:R-:W-:-:S07]  /*2f00*/  MOV R12, RZ ;  /* 0x000000ff000c7202 */ /* 0x002fce0000000f00 */
.L_x_51:
[----:B------:R-:W-:Y:S01]  /*2f10*/  VIADD R7, R12, 0x1 ;  /* 0x000000010c077836 */ /* 0x000fe20000000000 */
[----:B------:R-:W-:Y:S03]  /*2f20*/  BSSY.RECONVERGENT B0, `(.L_x_43) ;  /* 0x0000028000007945 */ /* 0x000fe60003800200 */
[----:B------:R-:W-:-:S05]  /*2f30*/  IMAD.IADD R16, R7, 0x1, R2 ;  /* 0x0000000107107824 */ /* 0x000fca00078e0202 */
[----:B------:R-:W-:-:S13]  /*2f40*/  ISETP.GE.AND P0, PT, R16, R17, PT ;  /* 0x000000111000720c */ /* 0x000fda0003f06270 */
[----:B01----:R-:W-:Y:S05]  /*2f50*/  @P0 BRA `(.L_x_44) ;  /* 0x0000000000900947 */ /* 0x003fea0003800000 */
[----:B--2-4-:R-:W-:-:S07]  /*2f60*/  IMAD R18, R17, R12, R12 ;  /* 0x0000000c11127224 */ /* 0x014fce00078e020c */
.L_x_47:
[----:B0-----:R-:W0:Y:S01]  /*2f70*/  S2UR UR5, SR_CgaCtaId ;  /* 0x00000000000579c3 */ /* 0x001e220000008800 */
[----:B------:R-:W-:Y:S02]  /*2f80*/  UMOV UR4, 0x400 ;  /* 0x0000040000047882 */ /* 0x000fe40000000000 */
[----:B0-----:R-:W-:-:S09]  /*2f90*/  ULEA UR4, UR5, UR4, 0x18 ;  /* 0x0000000405047291 */ /* 0x001fd2000f8ec0ff */
[----:B------:R-:W0:Y:S02]  /*2fa0*/  LDS.64 R14, [UR4+0x8] ;  /* 0x00000804ff0e7984 */ /* 0x000e240008000a00 */
[----:B0-----:R-:W-:-:S06]  /*2fb0*/  IMAD.WIDE.U32 R10, R18, 0x8, R14 ;  /* 0x00000008120a7825 */ /* 0x001fcc00078e000e */
[----:B------:R-:W2:Y:S01]  /*2fc0*/  LD.E.64 R10, desc[UR36][R10.64] ;  /* 0x000000240a0a7980 */ /* 0x000ea2000c101b00 */
[----:B------:R-:W-:-:S04]  /*2fd0*/  IMAD R3, R17, R16, R12 ;  /* 0x0000001011037224 */ /* 0x000fc800078e020c */
[----:B------:R-:W-:-:S05]  /*2fe0*/  IMAD.WIDE R14, R3, 0x8, R14 ;  /* 0x00000008030e7825 */ /* 0x000fca00078e020e */
[----:B------:R-:W4:Y:S01]  /*2ff0*/  LD.E.64 R24, desc[UR36][R14.64] ;  /* 0x000000240e187980 */ /* 0x000f22000c101b00 */
[----:B------:R-:W-:Y:S01]  /*3000*/  IMAD.MOV.U32 R8, RZ, RZ, 0x1 ;  /* 0x00000001ff087424 */ /* 0x000fe200078e00ff */
[----:B------:R-:W-:Y:S01]  /*3010*/  BSSY.RECONVERGENT B1, `(.L_x_45) ;  /* 0x0000016000017945 */ /* 0x000fe20003800200 */
[----:B------:R-:W-:-:S05]  /*3020*/  VIADD R16, R16, 0xc0 ;  /* 0x000000c010107836 */ /* 0x000fca0000000000 */
[----:B------:R-:W-:Y:S01]  /*3030*/  ISETP.GE.AND P1, PT, R16, R17, PT ;  /* 0x000000111000720c */ /* 0x000fe20003f26270 */
[----:B--2---:R-:W0:Y:S01]  /*3040*/  MUFU.RCP64H R9, R11 ;  /* 0x0000000b00097308 */ /* 0x004e220000001800 */
[----:B----4-:R-:W-:Y:S01]  /*3050*/  FSETP.GEU.AND P2, PT, |R25|, 6.5827683646048100446e-37, PT ;  /* 0x036000001900780b */ /* 0x010fe20003f4e200 */
[----:B0-----:R-:W-:-:S08]  /*3060*/  DFMA R20, -R10, R8, 1 ;  /* 0x3ff000000a14742b */ /* 0x001fd00000000108 */
        /* <DEDUP_REMOVED lines=10> */
[----:B------:R-:W-:Y:S01]  /*3110*/  MOV R20, R24 ;  /* 0x0000001800147202 */ /* 0x000fe20000000f00 */
[----:B------:R-:W-:Y:S01]  /*3120*/  IMAD.MOV.U32 R21, RZ, RZ, R25 ;  /* 0x000000ffff157224 */ /* 0x000fe200078e0019 */
[----:B------:R-:W-:-:S07]  /*3130*/  MOV R4, 0x3150 ;  /* 0x0000315000047802 */ /* 0x000fce0000000f00 */
[----:B---3--:R-:W-:Y:S05]  /*3140*/  CALL.REL.NOINC `($__internal_0_$__cuda_sm20_div_rn_f64_full) ;  /* 0x0000002000007944 */ /* 0x008fea0003c00000 */
[----:B------:R-:W-:Y:S02]  /*3150*/  IMAD.MOV.U32 R8, RZ, RZ, R6 ;  /* 0x000000ffff087224 */ /* 0x000fe400078e0006 */
[----:B------:R-:W-:-:S07]  /*3160*/  IMAD.MOV.U32 R9, RZ, RZ, R11 ;  /* 0x000000ffff097224 */ /* 0x000fce00078e000b */
.L_x_46:
[----:B------:R-:W-:Y:S05]  /*3170*/  BSYNC.RECONVERGENT B1 ;  /* 0x0000000000017941 */ /* 0x000fea0003800200 */
.L_x_45:
[----:B------:R0:W-:Y:S01]  /*3180*/  ST.E.64 desc[UR36][R14.64], R8 ;  /* 0x000000080e007985 */ /* 0x0001e2000c101b24 */
[----:B------:R-:W-:Y:S05]  /*3190*/  @!P1 BRA `(.L_x_47) ;  /* 0xfffffffc00749947 */ /* 0x000fea000383ffff */
.L_x_44:
[----:B------:R-:W-:Y:S05]  /*31a0*/  BSYNC.RECONVERGENT B0 ;  /* 0x0000000000007941 */ /* 0x000fea0003800200 */
.L_x_43:
[----:B------:R-:W-:Y:S01]  /*31b0*/  LOP3.LUT R0, RZ, R12, RZ, 0x33, !PT ;  /* 0x0000000cff007212 */ /* 0x000fe200078e33ff */
[----:B------:R-:W-:Y:S04]  /*31c0*/  BAR.SYNC.DEFER_BLOCKING 0x0 ;  /* 0x0000000000007b1d */ /* 0x000fe80000010000 */
[----:B------:R-:W-:Y:S02]  /*31d0*/  IMAD.IADD R0, R17, 0x1, R0 ;  /* 0x0000000111007824 */ /* 0x000fe400078e0200 */
[----:B------:R-:W-:Y:S02]  /*31e0*/  BSSY.RECONVERGENT B0, `(.L_x_48) ;  /* 0x000003b000007945 */ /* 0x000fe40003800200 */
[----:B------:R-:W-:-:S05]  /*31f0*/  IMAD R3, R0, R0, RZ ;  /* 0x0000000000037224 */ /* 0x000fca00078e02ff */
[----:B------:R-:W-:-:S13]  /*3200*/  ISETP.GE.U32.AND P0, PT, R2, R3, PT ;  /* 0x000000030200720c */ /* 0x000fda0003f06070 */
[----:B------:R-:W-:Y:S05]  /*3210*/  @P0 BRA `(.L_x_49) ;  /* 0x0000000000dc0947 */ /* 0x000fea0003800000 */
[----:B------:R-:W-:Y:S01]  /*3220*/  IABS R4, R0 ;  /* 0x0000000000047213 */ /* 0x000fe20000000000 */
[----:B------:R-:W1:Y:S01]  /*3230*/  S2R R11, SR_CgaCtaId ;  /* 0x00000000000b7919 */ /* 0x000e620000008800 */
[----:B------:R-:W-:Y:S01]  /*3240*/  MOV R6, 0x400 ;  /* 0x0000040000067802 */ /* 0x000fe20000000f00 */
[----:B------:R-:W-:Y:S01]  /*3250*/  IMAD R16, R17, R12, RZ ;  /* 0x0000000c11107224 */ /* 0x000fe200078e02ff */
[----:B------:R-:W5:Y:S01]  /*3260*/  I2F.RP R10, R4 ;  /* 0x00000004000a7306 */ /* 0x000f620000209400 */
[----:B------:R-:W-:Y:S01]  /*3270*/  ISETP.NE.AND P0, PT, R0, RZ, PT ;  /* 0x000000ff0000720c */ /* 0x000fe20003f05270 */
[----:B--2-4-:R-:W-:Y:S01]  /*3280*/  IMAD.MOV.U32 R19, RZ, RZ, R2 ;  /* 0x000000ffff137224 */ /* 0x014fe200078e0002 */
[----:B------:R-:W-:-:S05]  /*3290*/  LOP3.LUT R18, RZ, R0, RZ, 0x33, !PT ;  /* 0x00000000ff127212 */ /* 0x000fca00078e33ff */
[----:B-----5:R-:W0:Y:S01]  /*32a0*/  MUFU.RCP R10, R10 ;  /* 0x0000000a000a7308 */ /* 0x020e220000001000 */
[----:B-1----:R-:W-:Y:S02]  /*32b0*/  LEA R6, R11, R6, 0x18 ;  /* 0x000000060b067211 */ /* 0x002fe400078ec0ff */
[----:B0-----:R-:W-:-:S05]  /*32c0*/  IADD3 R8, PT, PT, R10, 0xffffffe, RZ ;  /* 0x0ffffffe0a087810 */ /* 0x001fca0007ffe0ff */
[----:B------:R0:W1:Y:S02]  /*32d0*/  F2I.FTZ.U32.TRUNC.NTZ R9, R8 ;  /* 0x0000000800097305 */ /* 0x000064000021f000 */
[----:B0-----:R-:W-:Y:S02]  /*32e0*/  IMAD.MOV.U32 R8, RZ, RZ, RZ ;  /* 0x000000ffff087224 */ /* 0x001fe400078e00ff */
[----:B-1----:R-:W-:-:S04]  /*32f0*/  IMAD.MOV R13, RZ, RZ, -R9 ;  /* 0x000000ffff0d7224 */ /* 0x002fc800078e0a09 */
[----:B------:R-:W-:-:S04]  /*3300*/  IMAD R13, R13, R4, RZ ;  /* 0x000000040d0d7224 */ /* 0x000fc800078e02ff */
[----:B------:R-:W-:-:S07]  /*3310*/  IMAD.HI.U32 R13, R9, R13, R8 ;  /* 0x0000000d090d7227 */ /* 0x000fce00078e0008 */
.L_x_50:
[-C--:B-1----:R-:W-:Y:S02]  /*3320*/  IABS R8, R0.reuse ;  /* 0x0000000000087213 */ /* 0x082fe40000000000 */
[----:B------:R-:W-:Y:S02]  /*3330*/  IABS R9, R19 ;  /* 0x0000001300097213 */ /* 0x000fe40000000000 */
[----:B------:R-:W-:Y:S01]  /*3340*/  LOP3.LUT R11, R19, R0, RZ, 0x3c, !PT ;  /* 0x00000000130b7212 */ /* 0x000fe200078e3cff */
[----:B------:R-:W-:Y:S02]  /*3350*/  IMAD.MOV R8, RZ, RZ, -R8 ;  /* 0x000000ffff087224 */ /* 0x000fe400078e0a08 */
[----:B------:R-:W-:Y:S01]  /*3360*/  IMAD.HI.U32 R10, R13, R9, RZ ;  /* 0x000000090d0a7227 */ /* 0x000fe200078e00ff */
[----:B------:R-:W-:-:S03]  /*3370*/  ISETP.GE.AND P3, PT, R11, RZ, PT ;  /* 0x000000ff0b00720c */ /* 0x000fc60003f66270 */
[----:B------:R-:W-:Y:S01]  /*3380*/  IMAD R9, R10, R8, R9 ;  /* 0x000000080a097224 */ /* 0x000fe200078e0209 */
[----:B------:R-:W-:-:S04]  /*3390*/  IABS R8, R0 ;  /* 0x0000000000087213 */ /* 0x000fc80000000000 */
[----:B------:R-:W-:-:S13]  /*33a0*/  ISETP.GT.U32.AND P2, PT, R4, R9, PT ;  /* 0x000000090400720c */ /* 0x000fda0003f44070 */
[----:B------:R-:W-:Y:S01]  /*33b0*/  @!P2 IADD3 R9, PT, PT, R9, -R8, RZ ;  /* 0x800000080909a210 */ /* 0x000fe20007ffe0ff */
[----:B------:R-:W-:-:S03]  /*33c0*/  @!P2 VIADD R10, R10, 0x1 ;  /* 0x000000010a0aa836 */ /* 0x000fc60000000000 */
[----:B------:R-:W-:Y:S02]  /*33d0*/  ISETP.GE.U32.AND P1, PT, R9, R4, PT ;  /* 0x000000040900720c */ /* 0x000fe40003f26070 */
[----:B------:R-:W0:Y:S11]  /*33e0*/  LDS.64 R8, [R6+0x8] ;  /* 0x0000080006087984 */ /* 0x000e360000000a00 */
[----:B------:R-:W-:-:S04]  /*33f0*/  @P1 VIADD R10, R10, 0x1 ;  /* 0x000000010a0a1836 */ /* 0x000fc80000000000 */
[----:B------:R-:W-:-:S05]  /*3400*/  @!P3 IMAD.MOV R10, RZ, RZ, -R10 ;  /* 0x000000ffff0ab224 */ /* 0x000fca00078e0a0a */
[----:B------:R-:W-:-:S05]  /*3410*/  SEL R10, R18, R10, !P0 ;  /* 0x0000000a120a7207 */ /* 0x000fca0004000000 */
[----:B------:R-:W-:Y:S01]  /*3420*/  IMAD.MOV R11, RZ, RZ, -R10 ;  /* 0x000000ffff0b7224 */ /* 0x000fe200078e0a0a */
[----:B------:R-:W-:-:S03]  /*3430*/  IADD3 R10, PT, PT, R7, R10, RZ ;  /* 0x0000000a070a7210 */ /* 0x000fc60007ffe0ff */
[----:B------:R-:W-:Y:S02]  /*3440*/  IMAD R11, R0, R11, R19 ;  /* 0x0000000b000b7224 */ /* 0x000fe400078e0213 */
[----:B------:R-:W-:Y:S02]  /*3450*/  IMAD R15, R17, R10, RZ ;  /* 0x0000000a110f7224 */ /* 0x000fe400078e02ff */
[--C-:B------:R-:W-:Y:S02]  /*3460*/  IMAD.IADD R11, R11, 0x1, R12.reuse ;  /* 0x000000010b0b7824 */ /* 0x100fe400078e020c */
[----:B------:R-:W-:-:S03]  /*3470*/  IMAD.IADD R21, R15, 0x1, R12 ;  /* 0x000000010f157824 */ /* 0x000fc600078e020c */
[-C--:B------:R-:W-:Y:S02]  /*3480*/  IADD3 R23, P2, PT, R15, R11.reuse, RZ ;  /* 0x0000000b0f177210 */ /* 0x080fe40007f5e0ff */
[----:B------:R-:W-:Y:S01]  /*3490*/  IADD3 R25, P1, PT, R16, R11, RZ ;  /* 0x0000000b10197210 */ /* 0x000fe20007f3e0ff */
[----:B0-----:R-:W-:Y:S01]  /*34a0*/  IMAD.WIDE R20, R21, 0x8, R8 ;  /* 0x0000000815147825 */ /* 0x001fe200078e0208 */
[----:B------:R-:W-:Y:S02]  /*34b0*/  LEA.HI.X.SX32 R11, R15, RZ, 0x1, P2 ;  /* 0x000000ff0f0b7211 */ /* 0x000fe400010f0eff */
[-C--:B------:R-:W-:Y:S01]  /*34c0*/  LEA R10, P2, R23, R8.reuse, 0x3 ;  /* 0x00000008170a7211 */ /* 0x080fe200078418ff */
[----:B------:R-:W-:Y:S01]  /*34d0*/  IMAD.X R15, RZ, RZ, RZ, P1 ;  /* 0x000000ffff0f7224 */ /* 0x000fe200008e06ff */
[----:B------:R-:W-:Y:S01]  /*34e0*/  LEA R14, P1, R25, R8, 0x3 ;  /* 0x00000008190e7211 */ /* 0x000fe200078218ff */
[----:B------:R-:W2:Y:S01]  /*34f0*/  LD.E.64 R20, desc[UR36][R20.64] ;  /* 0x0000002414147980 */ /* 0x000ea2000c101b00 */
[----:B------:R-:W-:-:S02]  /*3500*/  LEA.HI.X R11, R23, R9, R11, 0x3, P2 ;  /* 0x00000009170b7211 */ /* 0x000fc400010f1c0b */
[----:B------:R-:W-:-:S03]  /*3510*/  LEA.HI.X R15, R25, R9, R15, 0x3, P1 ;  /* 0x00000009190f7211 */ /* 0x000fc600008f1c0f */
[----:B------:R-:W2:Y:S04]  /*3520*/  LD.E.64 R8, desc[UR36][R10.64+0x8] ;  /* 0x000008240a087980 */ /* 0x000ea8000c101b00 */
[----:B------:R-:W2:Y:S01]  /*3530*/  LD.E.64 R14, desc[UR36][R14.64+0x8] ;  /* 0x000008240e0e7980 */ /* 0x000ea2000c101b00 */
[----:B------:R-:W-:-:S05]  /*3540*/  VIADD R19, R19, 0xc0 ;  /* 0x000000c013137836 */ /* 0x000fca0000000000 */
[----:B------:R-:W-:Y:S01]  /*3550*/  ISETP.GE.U32.AND P1, PT, R19, R3, PT ;  /* 0x000000031300720c */ /* 0x000fe20003f26070 */
[----:B--2---:R-:W-:-:S07]  /*3560*/  DFMA R8, -R20, R14, R8 ;  /* 0x0000000e1408722b */ /* 0x004fce0000000108 */
[----:B------:R1:W-:Y:S05]  /*3570*/  ST.E.64 desc[UR36][R10.64+0x8], R8 ;  /* 0x000008080a007985 */ /* 0x0003ea000c101b24 */
[----:B------:R-:W-:Y:S05]  /*3580*/  @!P1 BRA `(.L_x_50) ;  /* 0xfffffffc00649947 */ /* 0x000fea000383ffff */
.L_x_49:
[----:B------:R-:W-:Y:S05]  /*3590*/  BSYNC.RECONVERGENT B0 ;  /* 0x0000000000007941 */ /* 0x000fea0003800200 */
.L_x_48:
[----:B------:R-:W-:Y:S01]  /*35a0*/  BAR.SYNC.DEFER_BLOCKING 0x0 ;  /* 0x0000000000007b1d */ /* 0x000fe20000010000 */
[----:B------:R-:W-:Y:S02]  /*35b0*/  ISETP.NE.AND P0, PT, R12, R5, PT ;  /* 0x000000050c00720c */ /* 0x000fe40003f05270 */
[----:B------:R-:W-:-:S11]  /*35c0*/  MOV R12, R7 ;  /* 0x00000007000c7202 */ /* 0x000fd60000000f00 */
[----:B------:R-:W-:Y:S05]  /*35d0*/  @P0 BRA `(.L_x_51) ;  /* 0xfffffff8004c0947 */ /* 0x000fea000383ffff */
.L_x_42:
[----:B------:R-:W5:Y:S01]  /*35e0*/  S2R R0, SR_CgaCtaId ;  /* 0x0000000000007919 */ /* 0x000f620000008800 */
[----:B-12-4-:R-:W-:Y:S01]  /*35f0*/  MOV R19, 0x400 ;  /* 0x0000040000137802 */ /* 0x016fe20000000f00 */
[----:B------:R-:W-:Y:S01]  /*3600*/  BAR.SYNC.DEFER_BLOCKING 0x0 ;  /* 0x0000000000007b1d */ /* 0x000fe20000010000 */
[----:B------:R-:W-:-:S03]  /*3610*/  ISETP.GE.AND P0, PT, R17, 0x1, PT ;  /* 0x000000011100780c */ /* 0x000fc60003f06270 */
[----:B------:R-:W-:-:S05]  /*3620*/  VIADD R19, R19, 0x20 ;  /* 0x0000002013137836 */ /* 0x000fca0000000000 */
[----:B-----5:R-:W-:-:S05]  /*3630*/  LEA R19, R0, R19, 0x18 ;  /* 0x0000001300137211 */ /* 0x020fca00078ec0ff */
[----:B------:R-:W-:Y:S01]  /*3640*/  IMAD R16, R2, 0x8, R19 ;  /* 0x0000000802107824 */ /* 0x000fe200078e0213 */
[----:B------:R-:W-:Y:S06]  /*3650*/  @!P0 BRA `(.L_x_52) ;  /* 0x0000000400ec8947 */ /* 0x000fec0003800000 */
[----:B------:R-:W-:-:S07]  /*3660*/  IMAD.MOV.U32 R12, RZ, RZ, RZ ;  /* 0x000000ffff0c7224 */ /* 0x000fce00078e00ff */
.L_x_66:
[----:B-1----:R-:W1:Y:S01]  /*3670*/  LDC.64 R20, c[0x4][0x10] ;  /* 0x01000400ff147b82 */ /* 0x002e620000000a00 */
[----:B--2---:R2:W-:Y:S01]  /*3680*/  STS.64 [R16], RZ ;  /* 0x000000ff10007388 */ /* 0x0045e20000000a00 */
[C---:B------:R-:W-:Y:S01]  /*3690*/  ISETP.GE.U32.AND P1, PT, R2.reuse, R12, PT ;  /* 0x0000000c0200720c */ /* 0x040fe20003f26070 */
[----:B------:R-:W-:Y:S01]  /*36a0*/  BSSY.RECONVERGENT B0, `(.L_x_53) ;  /* 0x0000015000007945 */ /* 0x000fe20003800200 */
[----:B------:R-:W-:-:S11]  /*36b0*/  ISETP.NE.AND P0, PT, R2, RZ, PT ;  /* 0x000000ff0200720c */ /* 0x000fd60003f05270 */
[----:B0-2-4-:R-:W-:Y:S05]  /*36c0*/  @P1 BRA `(.L_x_54) ;  /* 0x0000000000481947 */ /* 0x015fea0003800000 */
[----:B------:R-:W2:Y:S01]  /*36d0*/  S2UR UR5, SR_CgaCtaId ;  /* 0x00000000000579c3 */ /* 0x000ea20000008800 */
[----:B------:R-:W-:Y:S01]  /*36e0*/  UMOV UR4, 0x400 ;  /* 0x0000040000047882 */ /* 0x000fe20000000000 */
[----:B------:R-:W-:Y:S01]  /*36f0*/  IMAD R0, R17, R12, RZ ;  /* 0x0000000c11007224 */ /* 0x000fe200078e02ff */
[----:B0-----:R-:W-:Y:S01]  /*3700*/  CS2R R8, SRZ ;  /* 0x0000000000087805 */ /* 0x001fe2000001ff00 */
[----:B------:R-:W-:Y:S01]  /*3710*/  IMAD.MOV.U32 R3, RZ, RZ, R2 ;  /* 0x000000ffff037224 */ /* 0x000fe200078e0002 */
[----:B--2---:R-:W-:-:S09]  /*3720*/  ULEA UR4, UR5, UR4, 0x18 ;  /* 0x0000000405047291 */ /* 0x004fd2000f8ec0ff */
[----:B------:R-:W0:Y:S04]  /*3730*/  LDS.64 R4, [UR4+0x8] ;  /* 0x00000804ff047984 */ /* 0x000e280008000a00 */
[----:B------:R-:W2:Y:S02]  /*3740*/  LDS.64 R6, [UR4+0x18] ;  /* 0x00001804ff067984 */ /* 0x000ea40008000a00 */
.L_x_55:
[----:B------:R-:W-:Y:S01]  /*3750*/  IADD3 R11, PT, PT, R0, R3, RZ ;  /* 0x00000003000b7210 */ /* 0x000fe20007ffe0ff */
[----:B--2---:R-:W-:-:S04]  /*3760*/  IMAD.WIDE.U32 R14, R3, 0x8, R6 ;  /* 0x00000008030e7825 */ /* 0x004fc800078e0006 */
[----:B0-----:R-:W-:Y:S02]  /*3770*/  IMAD.WIDE.U32 R10, R11, 0x8, R4 ;  /* 0x000000080b0a7825 */ /* 0x001fe400078e0004 */
[----:B------:R-:W2:Y:S04]  /*3780*/  LD.E.64 R14, desc[UR36][R14.64] ;  /* 0x000000240e0e7980 */ /* 0x000ea8000c101b00 */
[----:B------:R-:W2:Y:S01]  /*3790*/  LD.E.64 R10, desc[UR36][R10.64] ;  /* 0x000000240a0a7980 */ /* 0x000ea2000c101b00 */
[----:B------:R-:W-:-:S05]  /*37a0*/  VIADD R3, R3, 0xc0 ;  /* 0x000000c003037836 */ /* 0x000fca0000000000 */
[----:B------:R-:W-:Y:S01]  /*37b0*/  ISETP.GE.U32.AND P1, PT, R3, R12, PT ;  /* 0x0000000c0300720c */ /* 0x000fe20003f26070 */
[----:B--2-4-:R-:W-:-:S07]  /*37c0*/  DFMA R8, R10, R14, R8 ;  /* 0x0000000e0a08722b */ /* 0x014fce0000000008 */
[----:B------:R4:W-:Y:S05]  /*37d0*/  STS.64 [R16], R8 ;  /* 0x0000000810007388 */ /* 0x0009ea0000000a00 */
[----:B------:R-:W-:Y:S05]  /*37e0*/  @!P1 BRA `(.L_x_55) ;  /* 0xfffffffc00d89947 */ /* 0x000fea000383ffff */
.L_x_54:
[----:B------:R-:W-:Y:S05]  /*37f0*/  BSYNC.RECONVERGENT B0 ;  /* 0x0000000000007941 */ /* 0x000fea0003800200 */
.L_x_53:
[----:B------:R-:W-:Y:S06]  /*3800*/  BAR.SYNC.DEFER_BLOCKING 0x0 ;  /* 0x0000000000007b1d */ /* 0x000fec0000010000 */
[----:B------:R-:W-:Y:S04]  /*3810*/  BSSY.RECONVERGENT B0, `(.L_x_56) ;  /* 0x000000b000007945 */ /* 0x000fe80003800200 */
[----:B------:R-:W-:Y:S05]  /*3820*/  @P0 BRA `(.L_x_57) ;  /* 0x0000000000240947 */ /* 0x000fea0003800000 */
[----:B------:R-:W-:Y:S01]  /*3830*/  VIMNMX.U32 R0, PT, PT, R12, 0xc0, PT ;  /* 0x000000c00c007848 */ /* 0x000fe20003fe0000 */
[----:B------:R-:W2:Y:S03]  /*3840*/  LDC.64 R4, c[0x4][0x10] ;  /* 0x01000400ff047b82 */ /* 0x000ea60000000a00 */
[----:B------:R-:W-:-:S04]  /*3850*/  LOP3.LUT R3, R0, 0x1, RZ, 0xc0, !PT ;  /* 0x0000000100037812 */ /* 0x000fc800078ec0ff */
[----:B------:R-:W-:-:S13]  /*3860*/  ISETP.NE.U32.AND P1, PT, R3, 0x1, PT ;  /* 0x000000010300780c */ /* 0x000fda0003f25070 */
[C---:B------:R-:W-:Y:S02]  /*3870*/  @!P1 IMAD R6, R0.reuse, 0x8, R19 ;  /* 0x0000000800069824 */ /* 0x040fe400078e0213 */
[----:B------:R-:W-:Y:S01]  /*3880*/  @!P1 VIADD R3, R0, 0x1 ;  /* 0x0000000100039836 */ /* 0x000fe20000000000 */
[----:B--2---:R2:W-:Y:S04]  /*3890*/  STG.E desc[UR36][R4.64], R0 ;  /* 0x0000000004007986 */ /* 0x0045e8000c101924 */
[----:B------:R2:W-:Y:S04]  /*38a0*/  @!P1 STS.64 [R6], RZ ;  /* 0x000000ff06009388 */ /* 0x0005e80000000a00 */
[----:B------:R2:W-:Y:S02]  /*38b0*/  @!P1 STG.E desc[UR36][R4.64], R3 ;  /* 0x0000000304009986 */ /* 0x0005e4000c101924 */
.L_x_57:
[----:B------:R-:W-:Y:S05]  /*38c0*/  BSYNC.RECONVERGENT B0 ;  /* 0x0000000000007941 */ /* 0x000fea0003800200 */
.L_x_56:
[----:B------:R-:W-:Y:S06]  /*38d0*/  BAR.SYNC.DEFER_BLOCKING 0x0 ;  /* 0x0000000000007b1d */ /* 0x000fec0000010000 */
[----:B-1----:R-:W5:Y:S02]  /*38e0*/  LDG.E R20, desc[UR36][R20.64] ;  /* 0x0000002414147981 */ /* 0x002f64000c1e1900 */
[----:B-----5:R-:W-:-:S13]  /*38f0*/  ISETP.GE.AND P1, PT, R20, 0x2, PT ;  /* 0x000000021400780c */ /* 0x020fda0003f26270 */
[----:B------:R-:W-:Y:S05]  /*3900*/  @!P1 BRA `(.L_x_58) ;  /* 0x0000000000789947 */ /* 0x000fea0003800000 */
[----:B------:R-:W-:-:S13]  /*3910*/  ISETP.NE.AND P0, PT, R2, RZ, PT ;  /* 0x000000ff0200720c */ /* 0x000fda0003f05270 */
.L_x_61:
[--C-:B--2---:R-:W-:Y:S01]  /*3920*/  IMAD.MOV.U32 R3, RZ, RZ, R20.reuse ;  /* 0x000000ffff037224 */ /* 0x104fe200078e0014 */
[----:B------:R-:W-:Y:S01]  /*3930*/  SHF.R.U32.HI R20, RZ, 0x1, R20 ;  /* 0x00000001ff147819 */ /* 0x000fe20000011614 */
[----:B------:R-:W-:Y:S05]  /*3940*/  WARPSYNC.ALL ;  /* 0x0000000000007948 */ /* 0x000fea0003800000 */
[----:B------:R-:W-:Y:S01]  /*3950*/  ISETP.GE.U32.AND P2, PT, R2, R20, PT ;  /* 0x000000140200720c */ /* 0x000fe20003f46070 */
[----:B------:R-:W-:Y:S01]  /*3960*/  BSSY.RECONVERGENT B0, `(.L_x_59) ;  /* 0x0000015000007945 */ /* 0x000fe20003800200 */
[C---:B------:R-:W-:Y:S02]  /*3970*/  LOP3.LUT P1, RZ, R3.reuse, 0x2, RZ, 0xc0, !PT ;  /* 0x0000000203ff7812 */ /* 0x040fe4000782c0ff */
[----:B------:R-:W-:-:S04]  /*3980*/  LOP3.LUT R3, R3, 0x7ffffffe, RZ, 0xc0, !PT ;  /* 0x7ffffffe03037812 */ /* 0x000fc800078ec0ff */
[----:B------:R-:W-:-:S04]  /*3990*/  ISETP.EQ.OR P1, PT, R3, 0x2, !P1 ;  /* 0x000000020300780c */ /* 0x000fc80004f22670 */
[----:B------:R-:W-:Y:S01]  /*39a0*/  PLOP3.LUT P1, PT, P0, P1, PT, 0xf8, 0x8f ;  /* 0x00000000008f781c */ /* 0x000fe20000723f70 */
[----:B------:R-:W-:Y:S01]  /*39b0*/  @!P2 LDS.64 R6, [R16] ;  /* 0x000000001006a984 */ /* 0x000fe20000000a00 */
[----:B------:R-:W-:-:S05]  /*39c0*/  @!P2 LEA R0, R20, R16, 0x3 ;  /* 0x000000101400a211 */ /* 0x000fca00078e18ff */
[----:B-1----:R-:W1:Y:S02]  /*39d0*/  @!P2 LDS.64 R4, [R0] ;  /* 0x000000000004a984 */ /* 0x002e640000000a00 */
[----:B-1----:R-:W-:-:S07]  /*39e0*/  @!P2 DADD R4, R4, R6 ;  /* 0x000000000404a229 */ /* 0x002fce0000000006 */
[----:B------:R1:W-:Y:S01]  /*39f0*/  @!P2 STS.64 [R16], R4 ;  /* 0x000000041000a388 */ /* 0x0003e20000000a00 */
[----:B------:R-:W-:Y:S06]  /*3a00*/  BAR.SYNC.DEFER_BLOCKING 0x0 ;  /* 0x0000000000007b1d */ /* 0x000fec0000010000 */
[----:B------:R-:W-:Y:S05]  /*3a10*/  @P1 BRA `(.L_x_60) ;  /* 0x0000000000241947 */ /* 0x000fea0003800000 */
[----:B------:R-:W2:Y:S01]  /*3a20*/  S2UR UR5, SR_CgaCtaId ;  /* 0x00000000000579c3 */ /* 0x000ea20000008800 */
[----:B------:R-:W-:Y:S01]  /*3a30*/  UMOV UR4, 0x400 ;  /* 0x0000040000047882 */ /* 0x000fe20000000000 */
[C---:B------:R-:W-:Y:S02]  /*3a40*/  IMAD R0, R20.reuse, 0x8, R19 ;  /* 0x0000000814007824 */ /* 0x040fe400078e0213 */
[----:B------:R-:W-:-:S03]  /*3a50*/  VIADD R20, R20, 0xffffffff ;  /* 0xffffffff14147836 */ /* 0x000fc60000000000 */
[----:B-1----:R-:W-:Y:S01]  /*3a60*/  LDS.64 R4, [R0+-0x8] ;  /* 0xfffff80000047984 */ /* 0x002fe20000000a00 */
[----:B--2---:R-:W-:-:S09]  /*3a70*/  ULEA UR4, UR5, UR4, 0x18 ;  /* 0x0000000405047291 */ /* 0x004fd2000f8ec0ff */
[----:B------:R-:W1:Y:S02]  /*3a80*/  LDS.64 R6, [UR4+0x20] ;  /* 0x00002004ff067984 */ /* 0x000e640008000a00 */
[----:B-1----:R-:W-:-:S07]  /*3a90*/  DADD R4, R4, R6 ;  /* 0x0000000004047229 */ /* 0x002fce0000000006 */
[----:B------:R2:W-:Y:S04]  /*3aa0*/  STS.64 [UR4+0x20], R4 ;  /* 0x00002004ff007988 */ /* 0x0005e80008000a04 */
.L_x_60:
[----:B------:R-:W-:Y:S05]  /*3ab0*/  BSYNC.RECONVERGENT B0 ;  /* 0x0000000000007941 */ /* 0x000fea0003800200 */
.L_x_59:
[----:B------:R-:W-:Y:S01]  /*3ac0*/  BAR.SYNC.DEFER_BLOCKING 0x0 ;  /* 0x0000000000007b1d */ /* 0x000fe20000010000 */
[----:B------:R-:W-:-:S13]  /*3ad0*/  ISETP.GT.U32.AND P1, PT, R20, 0x1, PT ;  /* 0x000000011400780c */ /* 0x000fda0003f24070 */
[----:B------:R-:W-:Y:S05]  /*3ae0*/  @P1 BRA `(.L_x_61) ;  /* 0xfffffffc008c1947 */ /* 0x000fea000383ffff */
.L_x_58:
[----:B------:R-:W-:Y:S05]  /*3af0*/  WARPSYNC.ALL ;  /* 0x0000000000007948 */ /* 0x000fea0003800000 */
[----:B------:R-:W-:Y:S06]  /*3b00*/  BAR.SYNC.DEFER_BLOCKING 0x0 ;  /* 0x0000000000007b1d */ /* 0x000fec0000010000 */
[----:B------:R-:W-:Y:S04]  /*3b10*/  BSSY.RECONVERGENT B0, `(.L_x_62) ;  /* 0x000002b000007945 */ /* 0x000fe80003800200 */
[----:B------:R-:W-:Y:S05]  /*3b20*/  @P0 BRA `(.L_x_63) ;  /* 0x0000000000a40947 */ /* 0x000fea0003800000 */
[----:B-12---:R-:W1:Y:S02]  /*3b30*/  LDC.64 R4, c[0x0][0x3a8] ;  /* 0x0000ea00ff047b82 */ /* 0x006e640000000a00 */
[----:B-1----:R-:W-:-:S06]  /*3b40*/  IMAD.WIDE.U32 R4, R12, 0x4, R4 ;  /* 0x000000040c047825 */ /* 0x002fcc00078e0004 */
[----:B------:R-:W2:Y:S01]  /*3b50*/  LDG.E R5, desc[UR36][R4.64] ;  /* 0x0000002404057981 */ /* 0x000ea2000c1e1900 */
[----:B------:R-:W1:Y:S01]  /*3b60*/  S2UR UR5, SR_CgaCtaId ;  /* 0x00000000000579c3 */ /* 0x000e620000008800 */
[----:B------:R-:W-:Y:S01]  /*3b70*/  UMOV UR4, 0x400 ;  /* 0x0000040000047882 */ /* 0x000fe20000000000 */
[----:B------:R-:W-:Y:S01]  /*3b80*/  IMAD R11, R17, R12, R12 ;  /* 0x0000000c110b7224 */ /* 0x000fe200078e020c */
[----:B-1----:R-:W-:-:S09]  /*3b90*/  ULEA UR4, UR5, UR4, 0x18 ;  /* 0x0000000405047291 */ /* 0x002fd2000f8ec0ff */
[----:B------:R-:W1:Y:S02]  /*3ba0*/  LDS.64 R6, [UR4+0x8] ;  /* 0x00000804ff067984 */ /* 0x000e640008000a00 */
[----:B-1----:R-:W-:Y:S02]  /*3bb0*/  IMAD.WIDE.U32 R10, R11, 0x8, R6 ;  /* 0x000000080b0a7825 */ /* 0x002fe400078e0006 */
[----:B------:R-:W2:Y:S04]  /*3bc0*/  LDC.64 R6, c[0x0][0x398] ;  /* 0x0000e600ff067b82 */ /* 0x000ea80000000a00 */
[----:B------:R-:W5:Y:S01]  /*3bd0*/  LD.E.64 R10, desc[UR36][R10.64] ;  /* 0x000000240a0a7980 */ /* 0x000f62000c101b00 */
[----:B--2---:R-:W-:-:S03]  /*3be0*/  IMAD.WIDE R6, R5, 0x8, R6 ;  /* 0x0000000805067825 */ /* 0x004fc600078e0206 */
[----:B------:R-:W1:Y:S04]  /*3bf0*/  LDS.64 R4, [UR4+0x20] ;  /* 0x00002004ff047984 */ /* 0x000e680008000a00 */
[----:B------:R-:W1:Y:S01]  /*3c00*/  LDG.E.64 R6, desc[UR36][R6.64] ;  /* 0x0000002406067981 */ /* 0x000e62000c1e1b00 */
[----:B0---4-:R-:W-:Y:S01]  /*3c10*/  IMAD.MOV.U32 R8, RZ, RZ, 0x1 ;  /* 0x00000001ff087424 */ /* 0x011fe200078e00ff */
[----:B------:R-:W-:Y:S01]  /*3c20*/  BSSY.RECONVERGENT B1, `(.L_x_64) ;  /* 0x0000013000017945 */ /* 0x000fe20003800200 */
[----:B-----5:R-:W0:Y:S04]  /*3c30*/  MUFU.RCP64H R9, R11 ;  /* 0x0000000b00097308 */ /* 0x020e280000001800 */
[----:B0-----:R-:W-:-:S08]  /*3c40*/  DFMA R14, -R10, R8, 1 ;  /* 0x3ff000000a0e742b */ /* 0x001fd00000000108 */
[----:B------:R-:W-:-:S08]  /*3c50*/  DFMA R14, R14, R14, R14 ;  /* 0x0000000e0e0e722b */ /* 0x000fd0000000000e */
[----:B------:R-:W-:-:S08]  /*3c60*/  DFMA R14, R8, R14, R8 ;  /* 0x0000000e080e722b */ /* 0x000fd00000000008 */
[----:B------:R-:W-:-:S08]  /*3c70*/  DFMA R8, -R10, R14, 1 ;  /* 0x3ff000000a08742b */ /* 0x000fd0000000010e */
[----:B------:R-:W-:Y:S02]  /*3c80*/  DFMA R8, R14, R8, R14 ;  /* 0x000000080e08722b */ /* 0x000fe4000000000e */
[----:B-1----:R-:W-:-:S08]  /*3c90*/  DADD R20, R6, -R4 ;  /* 0x0000000006147229 */ /* 0x002fd00000000804 */
[----:B------:R-:W-:Y:S02]  /*3ca0*/  DMUL R4, R20, R8 ;  /* 0x0000000814047228 */ /* 0x000fe40000000000 */
[----:B------:R-:W-:-:S06]  /*3cb0*/  FSETP.GEU.AND P1, PT, |R21|, 6.5827683646048100446e-37, PT ;  /* 0x036000001500780b */ /* 0x000fcc0003f2e200 */
[----:B------:R-:W-:-:S08]  /*3cc0*/  DFMA R6, -R10, R4, R20 ;  /* 0x000000040a06722b */ /* 0x000fd00000000114 */
[----:B------:R-:W-:-:S10]  /*3cd0*/  DFMA R4, R8, R6, R4 ;  /* 0x000000060804722b */ /* 0x000fd40000000004 */
[----:B------:R-:W-:-:S05]  /*3ce0*/  FFMA R0, RZ, R11, R5 ;  /* 0x0000000bff007223 */ /* 0x000fca0000000005 */
[----:B------:R-:W-:-:S13]  /*3cf0*/  FSETP.GT.AND P0, PT, |R0|, 1.469367938527859385e-39, PT ;  /* 0x001000000000780b */ /* 0x000fda0003f04200 */
[----:B------:R-:W-:Y:S05]  /*3d00*/  @P0 BRA P1, `(.L_x_65) ;  /* 0x0000000000100947 */ /* 0x000fea0000800000 */
[----:B------:R-:W-:-:S07]  /*3d10*/  MOV R4, 0x3d30 ;  /* 0x00003d3000047802 */ /* 0x000fce0000000f00 */
[----:B---3--:R-:W-:Y:S05]  /*3d20*/  CALL.REL.NOINC `($__internal_0_$__cuda_sm20_div_rn_f64_full) ;  /* 0x0000001400087944 */ /* 0x008fea0003c00000 */
[----:B------:R-:W-:Y:S01]  /*3d30*/  IMAD.MOV.U32 R4, RZ, RZ, R6 ;  /* 0x000000ffff047224 */ /* 0x000fe200078e0006 */
[----:B------:R-:W-:-:S07]  /*3d40*/  MOV R5, R11 ;  /* 0x0000000b00057202 */ /* 0x000fce0000000f00 */
.L_x_65:
[----:B------:R-:W-:Y:S05]  /*3d50*/  BSYNC.RECONVERGENT B1 ;  /* 0x0000000000017941 */ /* 0x000fea0003800200 */
.L_x_64:
[----:B------:R-:W0:Y:S01]  /*3d60*/  S2UR UR5, SR_CgaCtaId ;  /* 0x00000000000579c3 */ /* 0x000e220000008800 */
[----:B------:R-:W-:Y:S02]  /*3d70*/  UMOV UR4, 0x400 ;  /* 0x0000040000047882 */ /* 0x000fe40000000000 */
[----:B0-----:R-:W-:-:S09]  /*3d80*/  ULEA UR4, UR5, UR4, 0x18 ;  /* 0x0000000405047291 */ /* 0x001fd2000f8ec0ff */
[----:B------:R-:W0:Y:S02]  /*3d90*/  LDS.64 R6, [UR4+0x18] ;  /* 0x00001804ff067984 */ /* 0x000e240008000a00 */
[----:B0-----:R-:W-:-:S05]  /*3da0*/  IMAD.WIDE.U32 R6, R12, 0x8, R6 ;  /* 0x000000080c067825 */ /* 0x001fca00078e0006 */
[----:B------:R0:W-:Y:S02]  /*3db0*/  ST.E.64 desc[UR36][R6.64], R4 ;  /* 0x0000000406007985 */ /* 0x0001e4000c101b24 */
.L_x_63:
[----:B------:R-:W-:Y:S05]  /*3dc0*/  BSYNC.RECONVERGENT B0 ;  /* 0x0000000000007941 */ /* 0x000fea0003800200 */
.L_x_62:
[----:B------:R-:W-:Y:S01]  /*3dd0*/  VIADD R12, R12, 0x1 ;  /* 0x000000010c0c7836 */ /* 0x000fe20000000000 */
[----:B------:R-:W-:Y:S04]  /*3de0*/  BAR.SYNC.DEFER_BLOCKING 0x0 ;  /* 0x0000000000007b1d */ /* 0x000fe80000010000 */
[----:B------:R-:W-:-:S13]  /*3df0*/  ISETP.NE.AND P0, PT, R12, R17, PT ;  /* 0x000000110c00720c */ /* 0x000fda0003f05270 */
[----:B------:R-:W-:Y:S05]  /*3e00*/  @P0 BRA `(.L_x_66) ;  /* 0xfffffff800180947 */ /* 0x000fea000383ffff */
.L_x_52:
[----:B------:R-:W-:Y:S01]  /*3e10*/  BAR.SYNC.DEFER_BLOCKING 0x0 ;  /* 0x0000000000007b1d */ /* 0x000fe20000010000 */
[----:B------:R-:W-:-:S13]  /*3e20*/  ISETP.GE.AND P0, PT, R17, 0x1, PT ;  /* 0x000000011100780c */ /* 0x000fda0003f06270 */
[----:B------:R-:W-:Y:S05]  /*3e30*/  @!P0 BRA `(.L_x_67) ;  /* 0x0000000400e88947 */ /* 0x000fea0003800000 */
[----:B012---:R-:W-:-:S07]  /*3e40*/  IMAD.MOV.U32 R5, RZ, RZ, R17 ;  /* 0x000000ffff057224 */ /* 0x007fce00078e0011 */
.L_x_81:
[----:B0-2---:R-:W0:Y:S01]  /*3e50*/  LDC.64 R6, c[0x4][0x10] ;  /* 0x01000400ff067b82 */ /* 0x005e220000000a00 */
[C---:B------:R-:W-:Y:S01]  /*3e60*/  IMAD.IADD R0, R2.reuse, 0x1, R5 ;  /* 0x0000000102007824 */ /* 0x040fe200078e0205 */
[----:B-1----:R1:W-:Y:S01]  /*3e70*/  STS.64 [R16], RZ ;  /* 0x000000ff10007388 */ /* 0x0023e20000000a00 */
[----:B------:R-:W-:Y:S01]  /*3e80*/  BSSY.RECONVERGENT B0, `(.L_x_68) ;  /* 0x0000016000007945 */ /* 0x000fe20003800200 */
[----:B------:R-:W-:Y:S01]  /*3e90*/  ISETP.NE.AND P0, PT, R2, RZ, PT ;  /* 0x000000ff0200720c */ /* 0x000fe20003f05270 */
[----:B------:R-:W-:Y:S01]  /*3ea0*/  VIADD R12, R5, 0xffffffff ;  /* 0xffffffff050c7836 */ /* 0x000fe20000000000 */
[----:B------:R-:W-:-:S13]  /*3eb0*/  ISETP.GE.AND P1, PT, R0, R17, PT ;  /* 0x000000110000720c */ /* 0x000fda0003f26270 */
[----:B-1----:R-:W-:Y:S05]  /*3ec0*/  @P1 BRA `(.L_x_69) ;  /* 0x0000000000441947 */ /* 0x002fea0003800000 */
[----:B------:R-:W1:Y:S01]  /*3ed0*/  S2UR UR5, SR_CgaCtaId ;  /* 0x00000000000579c3 */ /* 0x000e620000008800 */
[----:B------:R-:W-:Y:S01]  /*3ee0*/  UMOV UR4, 0x400 ;  /* 0x0000040000047882 */ /* 0x000fe20000000000 */
[----:B------:R-:W-:Y:S01]  /*3ef0*/  IMAD R3, R17, R12, RZ ;  /* 0x0000000c11037224 */ /* 0x000fe200078e02ff */
[----:B------:R-:W-:Y:S01]  /*3f00*/  CS2R R14, SRZ ;  /* 0x00000000000e7805 */ /* 0x000fe2000001ff00 */
[----:B-1----:R-:W-:-:S09]  /*3f10*/  ULEA UR4, UR5, UR4, 0x18 ;  /* 0x0000000405047291 */ /* 0x002fd2000f8ec0ff */
[----:B----4-:R-:W1:Y:S04]  /*3f20*/  LDS.64 R8, [UR4+0x8] ;  /* 0x00000804ff087984 */ /* 0x010e680008000a00 */
[----:B------:R-:W2:Y:S02]  /*3f30*/  LDS.64 R10, [UR4+0x18] ;  /* 0x00001804ff0a7984 */ /* 0x000ea40008000a00 */
.L_x_70:
[----:B------:R-:W-:Y:S01]  /*3f40*/  IADD3 R21, PT, PT, R3, R0, RZ ;  /* 0x0000000003157210 */ /* 0x000fe20007ffe0ff */
[----:B--2---:R-:W-:-:S04]  /*3f50*/  IMAD.WIDE R22, R0, 0x8, R10 ;  /* 0x0000000800167825 */ /* 0x004fc800078e020a */
[----:B-1----:R-:W-:Y:S02]  /*3f60*/  IMAD.WIDE R20, R21, 0x8, R8 ;  /* 0x0000000815147825 */ /* 0x002fe400078e0208 */
[----:B------:R-:W2:Y:S04]  /*3f70*/  LD.E.64 R22, desc[UR36][R22.64] ;  /* 0x0000002416167980 */ /* 0x000ea8000c101b00 */
[----:B------:R-:W2:Y:S01]  /*3f80*/  LD.E.64 R20, desc[UR36][R20.64] ;  /* 0x0000002414147980 */ /* 0x000ea2000c101b00 */
[----:B------:R-:W-:-:S05]  /*3f90*/  VIADD R0, R0, 0xc0 ;  /* 0x000000c000007836 */ /* 0x000fca0000000000 */
[----:B------:R-:W-:Y:S01]  /*3fa0*/  ISETP.GE.AND P1, PT, R0, R17, PT ;  /* 0x000000110000720c */ /* 0x000fe20003f26270 */
[----:B--2---:R-:W-:-:S07]  /*3fb0*/  DFMA R14, R20, R22, R14 ;  /* 0x00000016140e722b */ /* 0x004fce000000000e */
[----:B------:R1:W-:Y:S05]  /*3fc0*/  STS.64 [R16], R14 ;  /* 0x0000000e10007388 */ /* 0x0003ea0000000a00 */
[----:B------:R-:W-:Y:S05]  /*3fd0*/  @!P1 BRA `(.L_x_70) ;  /* 0xfffffffc00d89947 */ /* 0x000fea000383ffff */
.L_x_69:
[----:B------:R-:W-:Y:S05]  /*3fe0*/  BSYNC.RECONVERGENT B0 ;  /* 0x0000000000007941 */ /* 0x000fea0003800200 */
.L_x_68:
[----:B------:R-:W-:Y:S06]  /*3ff0*/  BAR.SYNC.DEFER_BLOCKING 0x0 ;  /* 0x0000000000007b1d */ /* 0x000fec0000010000 */
[----:B------:R-:W-:Y:S04]  /*4000*/  BSSY.RECONVERGENT B0, `(.L_x_71) ;  /* 0x000000b000007945 */ /* 0x000fe80003800200 */
[----:B------:R-:W-:Y:S05]  /*4010*/  @P0 BRA `(.L_x_72) ;  /* 0x0000000000240947 */ /* 0x000fea0003800000 */
[----:B------:R-:W-:Y:S01]  /*4020*/  VIADDMNMX R0, R17, -R5, 0xc0, PT ;  /* 0x000000c011007446 */ /* 0x000fe20003800905 */
[----:B----4-:R-:W2:Y:S03]  /*4030*/  LDC.64 R8, c[0x4][0x10] ;  /* 0x01000400ff087b82 */ /* 0x010ea60000000a00 */
[----:B------:R-:W-:-:S04]  /*4040*/  LOP3.LUT R3, R0, 0x1, RZ, 0xc0, !PT ;  /* 0x0000000100037812 */ /* 0x000fc800078ec0ff */
[----:B------:R-:W-:-:S13]  /*4050*/  ISETP.NE.U32.AND P1, PT, R3, 0x1, PT ;  /* 0x000000010300780c */ /* 0x000fda0003f25070 */
[C---:B------:R-:W-:Y:S02]  /*4060*/  @!P1 IMAD R4, R0.reuse, 0x8, R19 ;  /* 0x0000000800049824 */ /* 0x040fe400078e0213 */
[----:B------:R-:W-:Y:S01]  /*4070*/  @!P1 VIADD R3, R0, 0x1 ;  /* 0x0000000100039836 */ /* 0x000fe20000000000 */
[----:B--2---:R2:W-:Y:S04]  /*4080*/  STG.E desc[UR36][R8.64], R0 ;  /* 0x0000000008007986 */ /* 0x0045e8000c101924 */
[----:B------:R2:W-:Y:S04]  /*4090*/  @!P1 STS.64 [R4], RZ ;  /* 0x000000ff04009388 */ /* 0x0005e80000000a00 */
[----:B------:R2:W-:Y:S02]  /*40a0*/  @!P1 STG.E desc[UR36][R8.64], R3 ;  /* 0x0000000308009986 */ /* 0x0005e4000c101924 */
.L_x_72:
[----:B------:R-:W-:Y:S05]  /*40b0*/  BSYNC.RECONVERGENT B0 ;  /* 0x0000000000007941 */ /* 0x000fea0003800200 */
.L_x_71:
[----:B------:R-:W-:Y:S06]  /*40c0*/  BAR.SYNC.DEFER_BLOCKING 0x0 ;  /* 0x0000000000007b1d */ /* 0x000fec0000010000 */
[----:B0-----:R-:W5:Y:S02]  /*40d0*/  LDG.E R6, desc[UR36][R6.64] ;  /* 0x0000002406067981 */ /* 0x001f64000c1e1900 */
[----:B-----5:R-:W-:-:S13]  /*40e0*/  ISETP.GE.AND P1, PT, R6, 0x2, PT ;  /* 0x000000020600780c */ /* 0x020fda0003f26270 */
[----:B------:R-:W-:Y:S05]  /*40f0*/  @!P1 BRA `(.L_x_73) ;  /* 0x00000000007c9947 */ /* 0x000fea0003800000 */
[----:B------:R-:W-:Y:S01]  /*4100*/  ISETP.NE.AND P0, PT, R2, RZ, PT ;  /* 0x000000ff0200720c */ /* 0x000fe20003f05270 */
[----:B--2---:R-:W-:-:S12]  /*4110*/  IMAD.MOV.U32 R3, RZ, RZ, R6 ;  /* 0x000000ffff037224 */ /* 0x004fd800078e0006 */
.L_x_76:
[----:B------:R-:W-:Y:S01]  /*4120*/  MOV R4, R3 ;  /* 0x0000000300047202 */ /* 0x000fe20000000f00 */
[----:B------:R-:W-:Y:S05]  /*4130*/  WARPSYNC.ALL ;  /* 0x0000000000007948 */ /* 0x000fea0003800000 */
[----:B------:R-:W-:Y:S01]  /*4140*/  SHF.R.U32.HI R3, RZ, 0x1, R3 ;  /* 0x00000001ff037819 */ /* 0x000fe20000011603 */
[----:B------:R-:W-:Y:S01]  /*4150*/  BSSY.RECONVERGENT B0, `(.L_x_74) ;  /* 0x0000016000007945 */ /* 0x000fe20003800200 */
[----:B------:R-:W-:Y:S02]  /*4160*/  LOP3.LUT P1, RZ, R4, 0x2, RZ, 0xc0, !PT ;  /* 0x0000000204ff7812 */ /* 0x000fe4000782c0ff */
[----:B------:R-:W-:-:S02]  /*4170*/  ISETP.GE.U32.AND P2, PT, R2, R3, PT ;  /* 0x000000030200720c */ /* 0x000fc40003f46070 */
[----:B------:R-:W-:-:S04]  /*4180*/  LOP3.LUT R4, R4, 0x7ffffffe, RZ, 0xc0, !PT ;  /* 0x7ffffffe04047812 */ /* 0x000fc800078ec0ff */
[----:B------:R-:W-:-:S04]  /*4190*/  ISETP.EQ.OR P1, PT, R4, 0x2, !P1 ;  /* 0x000000020400780c */ /* 0x000fc80004f22670 */
[----:B------:R-:W-:-:S03]  /*41a0*/  PLOP3.LUT P1, PT, P0, P1, PT, 0xf8, 0x8f ;  /* 0x00000000008f781c */ /* 0x000fc60000723f70 */
[----:B------:R-:W-:Y:S01]  /*41b0*/  @!P2 IMAD R0, R3, 0x8, R16 ;  /* 0x000000080300a824 */ /* 0x000fe200078e0210 */
[----:B----4-:R-:W-:Y:S04]  /*41c0*/  @!P2 LDS.64 R8, [R16] ;  /* 0x000000001008a984 */ /* 0x010fe80000000a00 */
[----:B0-2---:R-:W0:Y:S02]  /*41d0*/  @!P2 LDS.64 R6, [R0] ;  /* 0x000000000006a984 */ /* 0x005e240000000a00 */
[----:B0-----:R-:W-:-:S07]  /*41e0*/  @!P2 DADD R6, R6, R8 ;  /* 0x000000000606a229 */ /* 0x001fce0000000008 */
[----:B------:R0:W-:Y:S01]  /*41f0*/  @!P2 STS.64 [R16], R6 ;  /* 0x000000061000a388 */ /* 0x0001e20000000a00 */
[----:B------:R-:W-:Y:S06]  /*4200*/  BAR.SYNC.DEFER_BLOCKING 0x0 ;  /* 0x0000000000007b1d */ /* 0x000fec0000010000 */
[----:B------:R-:W-:Y:S05]  /*4210*/  @P1 BRA `(.L_x_75) ;  /* 0x0000000000241947 */ /* 0x000fea0003800000 */
[----:B------:R-:W2:Y:S01]  /*4220*/  S2UR UR5, SR_CgaCtaId ;  /* 0x00000000000579c3 */ /* 0x000ea20000008800 */
[----:B------:R-:W-:Y:S01]  /*4230*/  UMOV UR4, 0x400 ;  /* 0x0000040000047882 */ /* 0x000fe20000000000 */
[C---:B------:R-:W-:Y:S02]  /*4240*/  IMAD R0, R3.reuse, 0x8, R19 ;  /* 0x0000000803007824 */ /* 0x040fe400078e0213 */
[----:B------:R-:W-:-:S03]  /*4250*/  VIADD R3, R3, 0xffffffff ;  /* 0xffffffff03037836 */ /* 0x000fc60000000000 */
[----:B0-----:R-:W-:Y:S01]  /*4260*/  LDS.64 R6, [R0+-0x8] ;  /* 0xfffff80000067984 */ /* 0x001fe20000000a00 */
[----:B--2---:R-:W-:-:S09]  /*4270*/  ULEA UR4, UR5, UR4, 0x18 ;  /* 0x0000000405047291 */ /* 0x004fd2000f8ec0ff */
[----:B------:R-:W0:Y:S02]  /*4280*/  LDS.64 R8, [UR4+0x20] ;  /* 0x00002004ff087984 */ /* 0x000e240008000a00 */
[----:B0-----:R-:W-:-:S07]  /*4290*/  DADD R6, R6, R8 ;  /* 0x0000000006067229 */ /* 0x001fce0000000008 */
[----:B------:R2:W-:Y:S04]  /*42a0*/  STS.64 [UR4+0x20], R6 ;  /* 0x00002006ff007988 */ /* 0x0005e80008000a04 */
.L_x_75:
[----:B------:R-:W-:Y:S05]  /*42b0*/  BSYNC.RECONVERGENT B0 ;  /* 0x0000000000007941 */ /* 0x000fea0003800200 */
.L_x_74:
[----:B------:R-:W-:Y:S01]  /*42c0*/  BAR.SYNC.DEFER_BLOCKING 0x0 ;  /* 0x0000000000007b1d */ /* 0x000fe20000010000 */
[----:B------:R-:W-:-:S13]  /*42d0*/  ISETP.GT.U32.AND P1, PT, R3, 0x1, PT ;  /* 0x000000010300780c */ /* 0x000fda0003f24070 */
[----:B------:R-:W-:Y:S05]  /*42e0*/  @P1 BRA `(.L_x_76) ;  /* 0xfffffffc008c1947 */ /* 0x000fea000383ffff */
.L_x_73:
[----:B------:R-:W-:Y:S05]  /*42f0*/  WARPSYNC.ALL ;  /* 0x0000000000007948 */ /* 0x000fea0003800000 */
[----:B------:R-:W-:Y:S06]  /*4300*/  BAR.SYNC.DEFER_BLOCKING 0x0 ;  /* 0x0000000000007b1d */ /* 0x000fec0000010000 */
[----:B------:R-:W-:Y:S04]  /*4310*/  BSSY.RECONVERGENT B0, `(.L_x_77) ;  /* 0x0000028000007945 */ /* 0x000fe80003800200 */
[----:B------:R-:W-:Y:S05]  /*4320*/  @P0 BRA `(.L_x_78) ;  /* 0x0000000000980947 */ /* 0x000fea0003800000 */
[----:B------:R-:W5:Y:S01]  /*4330*/  S2UR UR5, SR_CgaCtaId ;  /* 0x00000000000579c3 */ /* 0x000f620000008800 */
[----:B------:R-:W-:Y:S01]  /*4340*/  UMOV UR4, 0x400 ;  /* 0x0000040000047882 */ /* 0x000fe20000000000 */
[----:B--2---:R-:W-:-:S05]  /*4350*/  IMAD R4, R17, R12, RZ ;  /* 0x0000000c11047224 */ /* 0x004fca00078e02ff */
[----:B------:R-:W-:Y:S02]  /*4360*/  SHF.R.S32.HI R0, RZ, 0x1f, R4 ;  /* 0x0000001fff007819 */ /* 0x000fe40000011404 */
[----:B------:R-:W-:-:S04]  /*4370*/  IADD3 R3, P0, PT, R5, R4, RZ ;  /* 0x0000000405037210 */ /* 0x000fc80007f1e0ff */
[----:B------:R-:W-:Y:S01]  /*4380*/  LEA.HI.X.SX32 R0, R5, R0, 0x1, P0 ;  /* 0x0000000005007211 */ /* 0x000fe200000f0eff */
[----:B-----5:R-:W-:-:S09]  /*4390*/  ULEA UR4, UR5, UR4, 0x18 ;  /* 0x0000000405047291 */ /* 0x020fd2000f8ec0ff */
[----:B0-----:R-:W0:Y:S04]  /*43a0*/  LDS.64 R6, [UR4+0x8] ;  /* 0x00000804ff067984 */ /* 0x001e280008000a00 */
[----:B-1----:R-:W1:Y:S01]  /*43b0*/  LDS.64 R14, [UR4+0x18] ;  /* 0x00001804ff0e7984 */ /* 0x002e620008000a00 */
[----:B------:R-:W-:-:S03]  /*43c0*/  IMAD.MOV.U32 R20, RZ, RZ, 0x1 ;  /* 0x00000001ff147424 */ /* 0x000fc600078e00ff */
[----:B----4-:R-:W2:Y:S01]  /*43d0*/  LDS.64 R8, [UR4+0x20] ;  /* 0x00002004ff087984 */ /* 0x010ea20008000a00 */
[----:B0-----:R-:W-:-:S04]  /*43e0*/  LEA R10, P0, R3, R6, 0x3 ;  /* 0x00000006030a7211 */ /* 0x001fc800078018ff */
[----:B------:R-:W-:-:S06]  /*43f0*/  LEA.HI.X R11, R3, R7, R0, 0x3, P0 ;  /* 0x00000007030b7211 */ /* 0x000fcc00000f1c00 */
[----:B------:R-:W4:Y:S01]  /*4400*/  LD.E.64 R10, desc[UR36][R10.64+-0x8] ;  /* 0xfffff8240a0a7980 */ /* 0x000f22000c101b00 */
[----:B-1----:R-:W-:-:S05]  /*4410*/  IMAD.WIDE R14, R5, 0x8, R14 ;  /* 0x00000008050e7825 */ /* 0x002fca00078e020e */
[----:B------:R-:W2:Y:S01]  /*4420*/  LD.E.64 R6, desc[UR36][R14.64+-0x8] ;  /* 0xfffff8240e067980 */ /* 0x000ea2000c101b00 */
[----:B------:R-:W-:Y:S01]  /*4430*/  BSSY.RECONVERGENT B1, `(.L_x_79) ;  /* 0x0000014000017945 */ /* 0x000fe20003800200 */
[----:B----4-:R-:W0:Y:S01]  /*4440*/  MUFU.RCP64H R21, R11 ;  /* 0x0000000b00157308 */ /* 0x010e220000001800 */
[----:B--2---:R-:W-:-:S10]  /*4450*/  DADD R24, R6, -R8 ;  /* 0x0000000006187229 */ /* 0x004fd40000000808 */
[----:B------:R-:W-:Y:S01]  /*4460*/  FSETP.GEU.AND P1, PT, |R25|, 6.5827683646048100446e-37, PT ;  /* 0x036000001900780b */ /* 0x000fe20003f2e200 */
        /* <DEDUP_REMOVED lines=15> */
[----:B------:R-:W-:-:S07]  /*4560*/  IMAD.MOV.U32 R7, RZ, RZ, R11 ;  /* 0x000000ffff077224 */ /* 0x000fce00078e000b */
.L_x_80:
[----:B------:R-:W-:Y:S05]  /*4570*/  BSYNC.RECONVERGENT B1 ;  /* 0x0000000000017941 */ /* 0x000fea0003800200 */
.L_x_79:
[----:B------:R0:W-:Y:S02]  /*4580*/  ST.E.64 desc[UR36][R14.64+-0x8], R6 ;  /* 0xfffff8060e007985 */ /* 0x0001e4000c101b24 */
.L_x_78:
[----:B------:R-:W-:Y:S05]  /*4590*/  BSYNC.RECONVERGENT B0 ;  /* 0x0000000000007941 */ /* 0x000fea0003800200 */
.L_x_77:
[----:B------:R-:W-:Y:S01]  /*45a0*/  BAR.SYNC.DEFER_BLOCKING 0x0 ;  /* 0x0000000000007b1d */ /* 0x000fe20000010000 */
[----:B------:R-:W-:Y:S01]  /*45b0*/  ISETP.GT.AND P0, PT, R5, 0x1, PT ;  /* 0x000000010500780c */ /* 0x000fe20003f04270 */
[----:B------:R-:W-:-:S12]  /*45c0*/  IMAD.MOV.U32 R5, RZ, RZ, R12 ;  /* 0x000000ffff057224 */ /* 0x000fd800078e000c */
[----:B------:R-:W-:Y:S05]  /*45d0*/  @P0 BRA `(.L_x_81) ;  /* 0xfffffff8001c0947 */ /* 0x000fea000383ffff */
.L_x_67:
[----:B------:R-:W-:Y:S01]  /*45e0*/  BAR.SYNC.DEFER_BLOCKING 0x0 ;  /* 0x0000000000007b1d */ /* 0x000fe20000010000 */
[----:B------:R-:W-:-:S13]  /*45f0*/  ISETP.NE.AND P0, PT, R2, RZ, PT ;  /* 0x000000ff0200720c */ /* 0x000fda0003f05270 */
[----:B------:R-:W-:Y:S05]  /*4600*/  @P0 BRA `(.L_x_82) ;  /* 0x0000000000200947 */ /* 0x000fea0003800000 */
[----:B------:R-:W5:Y:S01]  /*4610*/  S2UR UR5, SR_CgaCtaId ;  /* 0x00000000000579c3 */ /* 0x000f620000008800 */
[----:B------:R-:W-:Y:S01]  /*4620*/  UMOV UR4, 0x400 ;  /* 0x0000040000047882 */ /* 0x000fe20000000000 */
[----:B--2---:R-:W-:-:S06]  /*4630*/  MOV R0, 0x8 ;  /* 0x0000000800007802 */ /* 0x004fcc0000000f00 */
[----:B0-----:R0:W2:Y:S01]  /*4640*/  LDC.64 R6, c[0x4][R0] ;  /* 0x0100000000067b82 */ /* 0x0010a20000000a00 */
[----:B-----5:R-:W-:-:S09]  /*4650*/  ULEA UR4, UR5, UR4, 0x18 ;  /* 0x0000000405047291 */ /* 0x020fd2000f8ec0ff */
[----:B01----:R-:W1:Y:S03]  /*4660*/  LDS.64 R4, [UR4+0x8] ;  /* 0x00000804ff047984 */ /* 0x003e660008000a00 */
[----:B------:R-:W-:-:S07]  /*4670*/  LEPC R20, `(.L_x_82) ;  /* 0x000000001014794e */ /* 0x000fce0000000000 */
[----:B-1234-:R-:W-:Y:S05]  /*4680*/  CALL.ABS.NOINC R6 ;  /* 0x0000000006007343 */ /* 0x01efea0003c00000 */
.L_x_82:
[----:B------:R-:W-:Y:S05]  /*4690*/  WARPSYNC.ALL ;  /* 0x0000000000007948 */ /* 0x000fea0003800000 */
[----:B------:R-:W5:Y:S02]  /*46a0*/  LDCU UR4, c[0x0][0x3c4] ;  /* 0x00007880ff0477ac */ /* 0x000f640008000800 */
[----:B-----5:R-:W-:Y:S01]  /*46b0*/  UISETP.GE.AND UP0, UPT, UR4, 0x1, UPT ;  /* 0x000000010400788c */ /* 0x020fe2000bf06270 */
[----:B------:R-:W-:Y:S08]  /*46c0*/  BAR.SYNC.DEFER_BLOCKING 0x0 ;  /* 0x0000000000007b1d */ /* 0x000ff00000010000 */
[----:B------:R-:W-:Y:S05]  /*46d0*/  BRA.U !UP0, `(.L_x_83) ;  /* 0x0000000908487547 */ /* 0x000fea000b800000 */
[----:B--2---:R-:W2:Y:S01]  /*46e0*/  LDC R3, c[0x0][0x3c0] ;  /* 0x0000f000ff037b82 */ /* 0x004ea20000000800 */
[----:B------:R-:W-:Y:S01]  /*46f0*/  LOP3.LUT R0, RZ, R2, RZ, 0x33, !PT ;  /* 0x00000002ff007212 */ /* 0x000fe200078e33ff */
[C---:B01----:R-:W-:Y:S01]  /*4700*/  VIADD R14, R2.reuse, 0x240 ;  /* 0x00000240020e7836 */ /* 0x043fe20000000000 */
[----:B------:R-:W-:Y:S01]  /*4710*/  VIMNMX R12, PT, PT, R17, 0xc0, PT ;  /* 0x000000c0110c7848 */ /* 0x000fe20003fe0100 */
[----:B------:R-:W-:Y:S01]  /*4720*/  IMAD.MOV.U32 R18, RZ, RZ, RZ ;  /* 0x000000ffff127224 */ /* 0x000fe200078e00ff */
[----:B------:R-:W-:-:S03]  /*4730*/  IADD3 R13, PT, PT, R2, 0x180, RZ ;  /* 0x00000180020d7810 */ /* 0x000fc60007ffe0ff */
[C---:B------:R-:W-:Y:S02]  /*4740*/  IMAD R19, R12.reuse, 0x8, R19 ;  /* 0x000000080c137824 */ /* 0x040fe400078e0213 */
[----:B------:R-:W-:Y:S01]  /*4750*/  VIADD R15, R12, 0x1 ;  /* 0x000000010c0f7836 */ /* 0x000fe20000000000 */
[----:B--2---:R-:W-:Y:S01]  /*4760*/  IADD3 R0, PT, PT, R0, -UR4, R3 ;  /* 0x8000000400007c10 */ /* 0x004fe2000fffe003 */
[----:B------:R-:W-:-:S04]  /*4770*/  VIADD R3, R2, 0xc0 ;  /* 0x000000c002037836 */ /* 0x000fc80000000000 */
[----:B------:R-:W-:-:S05]  /*4780*/  IMAD.HI.U32 R4, R0, -0x55555555, RZ ;  /* 0xaaaaaaab00047827 */ /* 0x000fca00078e00ff */
[----:B------:R-:W-:-:S04]  /*4790*/  SHF.R.U32.HI R4, RZ, 0x7, R4 ;  /* 0x00000007ff047819 */ /* 0x000fc80000011604 */
[----:B------:R-:W-:-:S07]  /*47a0*/  LOP3.LUT R20, R4, 0x3, RZ, 0xc0, !PT ;  /* 0x0000000304147812 */ /* 0x000fce00078ec0ff */
.L_x_95:
[----:B------:R0:W-:Y:S01]  /*47b0*/  STS.64 [R16], RZ ;  /* 0x000000ff10007388 */ /* 0x0001e20000000a00 */
[----:B------:R-:W-:Y:S01]  /*47c0*/  ISETP.GE.AND P0, PT, R2, R17, PT ;  /* 0x000000110200720c */ /* 0x000fe20003f06270 */
[----:B------:R-:W-:-:S12]  /*47d0*/  BSSY.RECONVERGENT B0, `(.L_x_84) ;  /* 0x0000044000007945 */ /* 0x000fd80003800200 */
[----:B0-2---:R-:W-:Y:S05]  /*47e0*/  @P0 BRA `(.L_x_85) ;  /* 0x0000000400080947 */ /* 0x005fea0003800000 */
[----:B------:R-:W0:Y:S01]  /*47f0*/  S2UR UR5, SR_CgaCtaId ;  /* 0x00000000000579c3 */ /* 0x000e220000008800 */
[----:B------:R-:W-:Y:S01]  /*4800*/  ISETP.NE.AND P0, PT, R20, 0x3, PT ;  /* 0x000000031400780c */ /* 0x000fe20003f05270 */
[----:B------:R-:W-:Y:S01]  /*4810*/  UMOV UR4, 0x400 ;  /* 0x0000040000047882 */ /* 0x000fe20000000000 */
[----:B------:R-:W-:Y:S01]  /*4820*/  BSSY.RECONVERGENT B1, `(.L_x_86) ;  /* 0x000001d000017945 */ /* 0x000fe20003800200 */
[----:B------:R-:W-:Y:S01]  /*4830*/  IMAD R28, R17, R18, RZ ;  /* 0x00000012111c7224 */ /* 0x000fe200078e02ff */
[----:B------:R-:W-:Y:S02]  /*4840*/  MOV R21, R2 ;  /* 0x0000000200157202 */ /* 0x000fe40000000f00 */
[----:B----4-:R-:W-:Y:S01]  /*4850*/  CS2R R8, SRZ ;  /* 0x0000000000087805 */ /* 0x010fe2000001ff00 */
[----:B0-----:R-:W-:-:S09]  /*4860*/  ULEA UR4, UR5, UR4, 0x18 ;  /* 0x0000000405047291 */ /* 0x001fd2000f8ec0ff */
[----:B------:R-:W0:Y:S01]  /*4870*/  LDS.128 R4, [UR4+0x10] ;  /* 0x00001004ff047984 */ /* 0x000e220008000c00 */
[----:B------:R-:W-:Y:S05]  /*4880*/  @!P0 BRA `(.L_x_87) ;  /* 0x0000000000588947 */ /* 0x000fea0003800000 */
[----:B------:R-:W-:Y:S02]  /*4890*/  IMAD.IADD R23, R28, 0x1, R2 ;  /* 0x000000011c177824 */ /* 0x000fe400078e0202 */
[----:B0-----:R-:W-:-:S04]  /*48a0*/  IMAD.WIDE.U32 R10, R2, 0x8, R6 ;  /* 0x00000008020a7825 */ /* 0x001fc800078e0006 */
[----:B------:R-:W-:Y:S01]  /*48b0*/  IMAD.WIDE R22, R23, 0x8, R4 ;  /* 0x0000000817167825 */ /* 0x000fe200078e0204 */
[----:B------:R-:W2:Y:S04]  /*48c0*/  LD.E.64 R24, desc[UR36][R10.64] ;  /* 0x000000240a187980 */ /* 0x000ea8000c101b00 */
[----:B------:R-:W2:Y:S01]  /*48d0*/  LD.E.64 R8, desc[UR36][R22.64] ;  /* 0x0000002416087980 */ /* 0x000ea2000c101b00 */
[----:B------:R-:W-:Y:S01]  /*48e0*/  ISETP.NE.AND P0, PT, R20, RZ, PT ;  /* 0x000000ff1400720c */ /* 0x000fe20003f05270 */
[----:B------:R-:W-:Y:S01]  /*48f0*/  IMAD.MOV.U32 R21, RZ, RZ, R3 ;  /* 0x000000ffff157224 */ /* 0x000fe200078e0003 */
[----:B--2---:R-:W-:-:S07]  /*4900*/  DFMA R8, R8, R24, RZ ;  /* 0x000000180808722b */ /* 0x004fce00000000ff */
[----:B------:R1:W-:Y:S04]  /*4910*/  STS.64 [R16], R8 ;  /* 0x0000000810007388 */ /* 0x0003e80000000a00 */
[----:B------:R-:W-:Y:S05]  /*4920*/  @!P0 BRA `(.L_x_87) ;  /* 0x0000000000308947 */ /* 0x000fea0003800000 */
[----:B------:R-:W1:Y:S04]  /*4930*/  LD.E.64 R24, desc[UR36][R22.64+0x600] ;  /* 0x0006002416187980 */ /* 0x000e68000c101b00 */
[----:B------:R-:W1:Y:S01]  /*4940*/  LD.E.64 R26, desc[UR36][R10.64+0x600] ;  /* 0x000600240a1a7980 */ /* 0x000e62000c101b00 */
[----:B------:R-:W-:Y:S01]  /*4950*/  ISETP.NE.AND P0, PT, R20, 0x1, PT ;  /* 0x000000011400780c */ /* 0x000fe20003f05270 */
[----:B------:R-:W-:Y:S01]  /*4960*/  IMAD.MOV.U32 R21, RZ, RZ, R13 ;  /* 0x000000ffff157224 */ /* 0x000fe200078e000d */
[----:B-1----:R-:W-:-:S07]  /*4970*/  DFMA R8, R24, R26, R8 ;  /* 0x0000001a1808722b */ /* 0x002fce0000000008 */
[----:B------:R2:W-:Y:S04]  /*4980*/  STS.64 [R16], R8 ;  /* 0x0000000810007388 */ /* 0x0005e80000000a00 */
[----:B------:R-:W-:Y:S05]  /*4990*/  @!P0 BRA `(.L_x_87) ;  /* 0x0000000000148947 */ /* 0x000fea0003800000 */
[----:B------:R-:W2:Y:S04]  /*49a0*/  LD.E.64 R22, desc[UR36][R22.64+0xc00] ;  /* 0x000c002416167980 */ /* 0x000ea8000c101b00 */
[----:B------:R-:W2:Y:S01]  /*49b0*/  LD.E.64 R10, desc[UR36][R10.64+0xc00] ;  /* 0x000c00240a0a7980 */ /* 0x000ea2000c101b00 */
[----:B------:R-:W-:Y:S01]  /*49c0*/  IMAD.MOV.U32 R21, RZ, RZ, R14 ;  /* 0x000000ffff157224 */ /* 0x000fe200078e000e */
[----:B--2---:R-:W-:-:S07]  /*49d0*/  DFMA R8, R22, R10, R8 ;  /* 0x0000000a1608722b */ /* 0x004fce0000000008 */
[----:B------:R4:W-:Y:S04]  /*49e0*/  STS.64 [R16], R8 ;  /* 0x0000000810007388 */ /* 0x0009e80000000a00 */
.L_x_87:
[----:B------:R-:W-:Y:S05]  /*49f0*/  BSYNC.RECONVERGENT B1 ;  /* 0x0000000000017941 */ /* 0x000fea0003800200 */
.L_x_86:
[----:B------:R-:W-:-:S13]  /*4a00*/  ISETP.GE.U32.AND P0, PT, R0, 0x240, PT ;  /* 0x000002400000780c */ /* 0x000fda0003f06070 */
[----:B------:R-:W-:Y:S05]  /*4a10*/  @!P0 BRA `(.L_x_85) ;  /* 0x00000000007c8947 */ /* 0x000fea0003800000 */
[----:B0-----:R-:W-:Y:S01]  /*4a20*/  IMAD.WIDE.U32 R6, R21, 0x8, R6 ;  /* 0x0000000815067825 */ /* 0x001fe200078e0006 */
[----:B------:R-:W-:Y:S02]  /*4a30*/  IADD3 R4, P0, PT, R4, 0xc00, RZ ;  /* 0x00000c0004047810 */ /* 0x000fe40007f1e0ff */
[----:B------:R-:W-:Y:S02]  /*4a40*/  IADD3 R23, PT, PT, R28, R21, RZ ;  /* 0x000000151c177210 */ /* 0x000fe40007ffe0ff */
[----:B------:R-:W-:Y:S01]  /*4a50*/  IADD3 R22, P1, PT, R6, 0xc00, RZ ;  /* 0x00000c0006167810 */ /* 0x000fe20007f3e0ff */
[----:B------:R-:W-:-:S04]  /*4a60*/  IMAD.X R5, RZ, RZ, R5, P0 ;  /* 0x000000ffff057224 */ /* 0x000fc800000e0605 */
[----:B------:R-:W-:-:S08]  /*4a70*/  IMAD.X R25, RZ, RZ, R7, P1 ;  /* 0x000000ffff197224 */ /* 0x000fd000008e0607 */
.L_x_88:
[----:B------:R-:W-:-:S04]  /*4a80*/  IMAD.WIDE R10, R23, 0x8, R4 ;  /* 0x00000008170a7825 */ /* 0x000fc800078e0204 */
[----:B------:R-:W-:Y:S02]  /*4a90*/  IMAD.MOV.U32 R6, RZ, RZ, R22 ;  /* 0x000000ffff067224 */ /* 0x000fe400078e0016 */
[----:B------:R-:W-:Y:S02]  /*4aa0*/  IMAD.MOV.U32 R7, RZ, RZ, R25 ;  /* 0x000000ffff077224 */ /* 0x000fe400078e0019 */
[----:B------:R-:W5:Y:S04]  /*4ab0*/  LD.E.64 R24, desc[UR36][R10.64+-0xc00] ;  /* 0xfff400240a187980 */ /* 0x000f68000c101b00 */
[----:B-1----:R-:W5:Y:S02]  /*4ac0*/  LD.E.64 R26, desc[UR36][R6.64+-0xc00] ;  /* 0xfff40024061a7980 */ /* 0x002f64000c101b00 */
[----:B-----5:R-:W-:-:S07]  /*4ad0*/  DFMA R24, R24, R26, R8 ;  /* 0x0000001a1818722b */ /* 0x020fce0000000008 */
[----:B------:R0:W-:Y:S04]  /*4ae0*/  STS.64 [R16], R24 ;  /* 0x0000001810007388 */ /* 0x0001e80000000a00 */
[----:B-12-4-:R-:W2:Y:S04]  /*4af0*/  LD.E.64 R8, desc[UR36][R10.64+-0x600] ;  /* 0xfffa00240a087980 */ /* 0x016ea8000c101b00 */
[----:B------:R-:W2:Y:S02]  /*4b00*/  LD.E.64 R26, desc[UR36][R6.64+-0x600] ;  /* 0xfffa0024061a7980 */ /* 0x000ea4000c101b00 */
[----:B--2---:R-:W-:-:S07]  /*4b10*/  DFMA R26, R8, R26, R24 ;  /* 0x0000001a081a722b */ /* 0x004fce0000000018 */
[----:B------:R1:W-:Y:S04]  /*4b20*/  STS.64 [R16], R26 ;  /* 0x0000001a10007388 */ /* 0x0003e80000000a00 */
[----:B------:R-:W2:Y:S04]  /*4b30*/  LD.E.64 R8, desc[UR36][R10.64] ;  /* 0x000000240a087980 */ /* 0x000ea8000c101b00 */
[----:B------:R-:W2:Y:S02]  /*4b40*/  LD.E.64 R28, desc[UR36][R6.64] ;  /* 0x00000024061c7980 */ /* 0x000ea4000c101b00 */
[----:B--2---:R-:W-:-:S07]  /*4b50*/  DFMA R28, R8, R28, R26 ;  /* 0x0000001c081c722b */ /* 0x004fce000000001a */
[----:B------:R1:W-:Y:S04]  /*4b60*/  STS.64 [R16], R28 ;  /* 0x0000001c10007388 */ /* 0x0003e80000000a00 */
[----:B------:R-:W2:Y:S04]  /*4b70*/  LD.E.64 R8, desc[UR36][R10.64+0x600] ;  /* 0x000600240a087980 */ /* 0x000ea8000c101b00 */
[----:B---3--:R-:W2:Y:S01]  /*4b80*/  LD.E.64 R30, desc[UR36][R6.64+0x600] ;  /* 0x00060024061e7980 */ /* 0x008ea2000c101b00 */
[----:B------:R-:W-:-:S04]  /*4b90*/  IADD3 R21, PT, PT, R21, 0x300, RZ ;  /* 0x0000030015157810 */ /* 0x000fc80007ffe0ff */
[----:B------:R-:W-:Y:S02]  /*4ba0*/  ISETP.GE.AND P0, PT, R21, R17, PT ;  /* 0x000000111500720c */ /* 0x000fe40003f06270 */
[----:B------:R-:W-:Y:S01]  /*4bb0*/  IADD3 R22, P1, PT, R6, 0x1800, RZ ;  /* 0x0000180006167810 */ /* 0x000fe20007f3e0ff */
[----:B------:R-:W-:-:S04]  /*4bc0*/  VIADD R23, R23, 0x300 ;  /* 0x0000030017177836 */ /* 0x000fc80000000000 */
[----:B0-----:R-:W-:Y:S01]  /*4bd0*/  IMAD.X R25, RZ, RZ, R7, P1 ;  /* 0x000000ffff197224 */ /* 0x001fe200008e0607 */
[----:B--2---:R-:W-:-:S07]  /*4be0*/  DFMA R8, R8, R30, R28 ;  /* 0x0000001e0808722b */ /* 0x004fce000000001c */
[----:B------:R1:W-:Y:S01]  /*4bf0*/  STS.64 [R16], R8 ;  /* 0x0000000810007388 */ /* 0x0003e20000000a00 */
[----:B------:R-:W-:Y:S05]  /*4c00*/  @!P0 BRA `(.L_x_88) ;  /* 0xfffffffc009c8947 */ /* 0x000fea000383ffff */
.L_x_85:
[----:B------:R-:W-:Y:S05]  /*4c10*/  BSYNC.RECONVERGENT B0 ;  /* 0x0000000000007941 */ /* 0x000fea0003800200 */
.L_x_84:
[----:B0-----:R-:W0:Y:S08]  /*4c20*/  LDC.64 R6, c[0x4][0x10] ;  /* 0x01000400ff067b82 */ /* 0x001e300000000a00 */
[----:B------:R-:W-:Y:S01]  /*4c30*/  BAR.SYNC.DEFER_BLOCKING 0x0 ;  /* 0x0000000000007b1d */ /* 0x000fe20000010000 */
[----:B------:R-:W-:-:S05]  /*4c40*/  ISETP.NE.AND P0, PT, R2, RZ, PT ;  /* 0x000000ff0200720c */ /* 0x000fca0003f05270 */
[----:B------:R-:W-:Y:S08]  /*4c50*/  BSSY.RECONVERGENT B0, `(.L_x_89) ;  /* 0x0000007000007945 */ /* 0x000ff00003800200 */
[----:B------:R-:W-:Y:S05]  /*4c60*/  @P0 BRA `(.L_x_90) ;  /* 0x0000000000140947 */ /* 0x000fea0003800000 */
[----:B------:R-:W5:Y:S01]  /*4c70*/  LDC.64 R4, c[0x4][0x10] ;  /* 0x01000400ff047b82 */ /* 0x000f620000000a00 */
[----:B------:R-:W-:-:S13]  /*4c80*/  LOP3.LUT P1, RZ, R12, 0x1, RZ, 0xc0, !PT ;  /* 0x000000010cff7812 */ /* 0x000fda000782c0ff */
[----:B------:R0:W-:Y:S04]  /*4c90*/  @P1 STS.64 [R19], RZ ;  /* 0x000000ff13001388 */ /* 0x0001e80000000a00 */
[----:B-----5:R0:W-:Y:S04]  /*4ca0*/  STG.E desc[UR36][R4.64], R12 ;  /* 0x0000000c04007986 */ /* 0x0201e8000c101924 */
[----:B------:R0:W-:Y:S02]  /*4cb0*/  @P1 STG.E desc[UR36][R4.64], R15 ;  /* 0x0000000f04001986 */ /* 0x0001e4000c101924 */
.L_x_90:
[----:B------:R-:W-:Y:S05]  /*4cc0*/  BSYNC.RECONVERGENT B0 ;  /* 0x0000000000007941 */ /* 0x000fea0003800200 */
.L_x_89:
[----:B------:R-:W-:Y:S06]  /*4cd0*/  BAR.SYNC.DEFER_BLOCKING 0x0 ;  /* 0x0000000000007b1d */ /* 0x000fec0000010000 */
[----:B0-----:R-:W5:Y:S02]  /*4ce0*/  LDG.E R6, desc[UR36][R6.64] ;  /* 0x0000002406067981 */ /* 0x001f64000c1e1900 */
[----:B-----5:R-:W-:-:S13]  /*4cf0*/  ISETP.GE.AND P1, PT, R6, 0x2, PT ;  /* 0x000000020600780c */ /* 0x020fda0003f26270 */
[----:B------:R-:W-:Y:S05]  /*4d00*/  @!P1 BRA `(.L_x_91) ;  /* 0x0000000000849947 */ /* 0x000fea0003800000 */
[----:B------:R-:W-:Y:S01]  /*4d10*/  ISETP.NE.AND P0, PT, R2, RZ, PT ;  /* 0x000000ff0200720c */ /* 0x000fe20003f05270 */
[----:B-12-4-:R-:W-:-:S12]  /*4d20*/  IMAD.MOV.U32 R9, RZ, RZ, R6 ;  /* 0x000000ffff097224 */ /* 0x016fd800078e0006 */
.L_x_94:
[--C-:B------:R-:W-:Y:S01]  /*4d30*/  IMAD.MOV.U32 R10, RZ, RZ, R9.reuse ;  /* 0x000000ffff0a7224 */ /* 0x100fe200078e0009 */
        /* <DEDUP_REMOVED lines=10> */
[----:B01----:R-:W0:Y:S02]  /*4de0*/  @!P2 LDS.64 R4, [R8] ;  /* 0x000000000804a984 */ /* 0x003e240000000a00 */
[----:B0-----:R-:W-:-:S07]  /*4df0*/  @!P2 DADD R4, R4, R6 ;  /* 0x000000000404a229 */ /* 0x001fce0000000006 */
[----:B------:R0:W-:Y:S01]  /*4e00*/  @!P2 STS.64 [R16], R4 ;  /* 0x000000041000a388 */ /* 0x0001e20000000a00 */
[----:B------:R-:W-:Y:S06]  /*4e10*/  BAR.SYNC.DEFER_BLOCKING 0x0 ;  /* 0x0000000000007b1d */ /* 0x000fec0000010000 */
[----:B------:R-:W-:Y:S05]  /*4e20*/  @P1 BRA `(.L_x_93) ;  /* 0x00000000002c1947 */ /* 0x000fea0003800000 */
[----:B------:R-:W1:Y:S01]  /*4e30*/  S2UR UR6, SR_CgaCtaId ;  /* 0x00000000000679c3 */ /* 0x000e620000008800 */
[----:B------:R-:W-:Y:S02]  /*4e40*/  UMOV UR4, 0x400 ;  /* 0x0000040000047882 */ /* 0x000fe40000000000 */
[----:B------:R-:W-:-:S04]  /*4e50*/  UIADD3 UR5, UPT, UPT, UR4, 0x20, URZ ;  /* 0x0000002004057890 */ /* 0x000fc8000fffe0ff */
[----:B-1----:R-:W-:Y:S02]  /*4e60*/  ULEA UR5, UR6, UR5, 0x18 ;  /* 0x0000000506057291 */ /* 0x002fe4000f8ec0ff */
[----:B------:R-:W-:-:S04]  /*4e70*/  ULEA UR4, UR6, UR4, 0x18 ;  /* 0x0000000406047291 */ /* 0x000fc8000f8ec0ff */
[C---:B------:R-:W-:Y:S01]  /*4e80*/  LEA R8, R9.reuse, UR5, 0x3 ;  /* 0x0000000509087c11 */ /* 0x040fe2000f8e18ff */
[----:B------:R-:W-:-:S04]  /*4e90*/  VIADD R9, R9, 0xffffffff ;  /* 0xffffffff09097836 */ /* 0x000fc80000000000 */
[----:B------:R-:W-:Y:S04]  /*4ea0*/  LDS.64 R6, [UR4+0x20] ;  /* 0x00002004ff067984 */ /* 0x000fe80008000a00 */
[----:B0-----:R-:W0:Y:S02]  /*4eb0*/  LDS.64 R4, [R8+-0x8] ;  /* 0xfffff80008047984 */ /* 0x001e240000000a00 */
[----:B0-----:R-:W-:-:S07]  /*4ec0*/  DADD R4, R4, R6 ;  /* 0x0000000004047229 */ /* 0x001fce0000000006 */
[----:B------:R1:W-:Y:S04]  /*4ed0*/  STS.64 [UR4+0x20], R4 ;  /* 0x00002004ff007988 */ /* 0x0003e80008000a04 */
.L_x_93:
[----:B------:R-:W-:Y:S05]  /*4ee0*/  BSYNC.RECONVERGENT B0 ;  /* 0x0000000000007941 */ /* 0x000fea0003800200 */
.L_x_92:
[----:B------:R-:W-:Y:S01]  /*4ef0*/  BAR.SYNC.DEFER_BLOCKING 0x0 ;  /* 0x0000000000007b1d */ /* 0x000fe20000010000 */
[----:B------:R-:W-:-:S13]  /*4f00*/  ISETP.GT.AND P1, PT, R9, 0x1, PT ;  /* 0x000000010900780c */ /* 0x000fda0003f24270 */
[----:B------:R-:W-:Y:S05]  /*4f10*/  @P1 BRA `(.L_x_94) ;  /* 0xfffffffc00841947 */ /* 0x000fea000383ffff */
.L_x_91:
[----:B------:R-:W-:Y:S05]  /*4f20*/  WARPSYNC.ALL ;  /* 0x0000000000007948 */ /* 0x000fea0003800000 */
[----:B01----:R-:W0:Y:S01]  /*4f30*/  @!P0 S2R R5, SR_CgaCtaId ;  /* 0x0000000000058919 */ /* 0x003e220000008800 */
[----:B------:R-:W-:Y:S01]  /*4f40*/  @!P0 MOV R4, 0x400 ;  /* 0x0000040000048802 */ /* 0x000fe20000000f00 */
[----:B------:R-:W1:Y:S01]  /*4f50*/  @!P0 LDC.64 R6, c[0x0][0x380] ;  /* 0x0000e000ff068b82 */ /* 0x000e620000000a00 */
[----:B------:R-:W5:Y:S01]  /*4f60*/  LDCU UR4, c[0x0][0x3c4] ;  /* 0x00007880ff0477ac */ /* 0x000f620008000800 */
[----:B-1----:R-:W-:-:S04]  /*4f70*/  @!P0 IMAD.WIDE.U32 R6, R18, 0x8, R6 ;  /* 0x0000000812068825 */ /* 0x002fc800078e0006 */
[----:B------:R-:W-:Y:S01]  /*4f80*/  VIADD R18, R18, 0x1 ;  /* 0x0000000112127836 */ /* 0x000fe20000000000 */
[----:B0-----:R-:W-:Y:S01]  /*4f90*/  @!P0 LEA R4, R5, R4, 0x18 ;  /* 0x0000000405048211 */ /* 0x001fe200078ec0ff */
[----:B------:R-:W-:Y:S06]  /*4fa0*/  BAR.SYNC.DEFER_BLOCKING 0x0 ;  /* 0x0000000000007b1d */ /* 0x000fec0000010000 */
[----:B------:R-:W0:Y:S04]  /*4fb0*/  @!P0 LDS.64 R4, [R4+0x20] ;  /* 0x0000200004048984 */ /* 0x000e280000000a00 */
[----:B0-----:R0:W-:Y:S01]  /*4fc0*/  @!P0 STG.E.64 desc[UR36][R6.64], R4 ;  /* 0x0000000406008986 */ /* 0x0011e2000c101b24 */
[----:B------:R-:W-:Y:S01]  /*4fd0*/  BAR.SYNC.DEFER_BLOCKING 0x0 ;  /* 0x0000000000007b1d */ /* 0x000fe20000010000 */
[----:B-----5:R-:W-:-:S13]  /*4fe0*/  ISETP.NE.AND P0, PT, R18, UR4, PT ;  /* 0x0000000412007c0c */ /* 0x020fda000bf05270 */
[----:B0-----:R-:W-:Y:S05]  /*4ff0*/  @P0 BRA `(.L_x_95) ;  /* 0xfffffff400ec0947 */ /* 0x001fea000383ffff */
.L_x_83:
[----:B------:R-:W-:Y:S01]  /*5000*/  BAR.SYNC.DEFER_BLOCKING 0x0 ;  /* 0x0000000000007b1d */ /* 0x000fe20000010000 */
[----:B------:R-:W-:-:S13]  /*5010*/  ISETP.NE.AND P0, PT, R2, RZ, PT ;  /* 0x000000ff0200720c */ /* 0x000fda0003f05270 */
[----:B------:R-:W-:Y:S05]  /*5020*/  @P0 BRA `(.L_x_96) ;  /* 0x00000000003c0947 */ /* 0x000fea0003800000 */
[----:B------:R-:W5:Y:S01]  /*5030*/  S2UR UR5, SR_CgaCtaId ;  /* 0x00000000000579c3 */ /* 0x000f620000008800 */
[----:B------:R-:W-:Y:S01]  /*5040*/  UMOV UR4, 0x400 ;  /* 0x0000040000047882 */ /* 0x000fe20000000000 */
[----:B------:R-:W-:-:S06]  /*5050*/  MOV R2, 0x8 ;  /* 0x0000000800027802 */ /* 0x000fcc0000000f00 */
[----:B0-2---:R0:W2:Y:S01]  /*5060*/  LDC.64 R6, c[0x4][R2] ;  /* 0x0100000002067b82 */ /* 0x0050a20000000a00 */
[----:B-----5:R-:W-:-:S09]  /*5070*/  ULEA UR4, UR5, UR4, 0x18 ;  /* 0x0000000405047291 */ /* 0x020fd2000f8ec0ff */
[----:B01----:R-:W1:Y:S03]  /*5080*/  LDS.64 R4, [UR4+0x10] ;  /* 0x00001004ff047984 */ /* 0x003e660008000a00 */
[----:B------:R-:W-:-:S07]  /*5090*/  LEPC R20, `(.L_x_97) ;  /* 0x000000001014794e */ /* 0x000fce0000000000 */
[----:B-1234-:R-:W-:Y:S05]  /*50a0*/  CALL.ABS.NOINC R6 ;  /* 0x0000000006007343 */ /* 0x01efea0003c00000 */
.L_x_97:
[----:B------:R-:W0:Y:S01]  /*50b0*/  S2UR UR5, SR_CgaCtaId ;  /* 0x00000000000579c3 */ /* 0x000e220000008800 */
[----:B------:R-:W-:-:S07]  /*50c0*/  UMOV UR4, 0x400 ;  /* 0x0000040000047882 */ /* 0x000fce0000000000 */
[----:B------:R-:W1:Y:S01]  /*50d0*/  LDC.64 R2, c[0x4][R2] ;  /* 0x0100000002027b82 */ /* 0x000e620000000a00 */
[----:B0-----:R-:W-:-:S09]  /*50e0*/  ULEA UR4, UR5, UR4, 0x18 ;  /* 0x0000000405047291 */ /* 0x001fd2000f8ec0ff */
[----:B------:R-:W0:Y:S03]  /*50f0*/  LDS.64 R4, [UR4+0x18] ;  /* 0x00001804ff047984 */ /* 0x000e260008000a00 */
[----:B------:R-:W-:-:S07]  /*5100*/  LEPC R20, `(.L_x_96) ;  /* 0x000000001014794e */ /* 0x000fce0000000000 */
[----:B01----:R-:W-:Y:S05]  /*5110*/  CALL.ABS.NOINC R2 ;  /* 0x0000000002007343 */ /* 0x003fea0003c00000 */
.L_x_96:
[----:B------:R-:W-:Y:S05]  /*5120*/  WARPSYNC.ALL ;  /* 0x0000000000007948 */ /* 0x000fea0003800000 */
[----:B------:R-:W-:Y:S06]  /*5130*/  BAR.SYNC.DEFER_BLOCKING 0x0 ;  /* 0x0000000000007b1d */ /* 0x000fec0000010000 */
[----:B------:R-:W-:Y:S05]  /*5140*/  EXIT ;  /* 0x000000000000794d */ /* 0x000fea0003800000 */
        .weak           $__internal_0_$__cuda_sm20_div_rn_f64_full
        .type           $__internal_0_$__cuda_sm20_div_rn_f64_full,@function
        .size           $__internal_0_$__cuda_sm20_div_rn_f64_full,($_Z7GPR_gpuPdS_S_S_PiS0_dS_ii$__internal_accurate_pow - $__internal_0_$__cuda_sm20_div_rn_f64_full)
$__internal_0_$__cuda_sm20_div_rn_f64_full:
[C---:B------:R-:W-:Y:S01]  /*5150*/  FSETP.GEU.AND P0, PT, |R11|.reuse, 1.469367938527859385e-39, PT ;  /* 0x001000000b00780b */ /* 0x040fe20003f0e200 */
[----:B------:R-:W-:Y:S01]  /*5160*/  IMAD.MOV.U32 R24, RZ, RZ, 0x1 ;  /* 0x00000001ff187424 */ /* 0x000fe200078e00ff */
[----:B------:R-:W-:Y:S01]  /*5170*/  LOP3.LUT R8, R11, 0x800fffff, RZ, 0xc0, !PT ;  /* 0x800fffff0b087812 */ /* 0x000fe200078ec0ff */
[----:B------:R-:W-:Y:S01]  /*5180*/  BSSY.RECONVERGENT B3, `(.L_x_98) ;  /* 0x0000054000037945 */ /* 0x000fe20003800200 */
[C---:B------:R-:W-:Y:S02]  /*5190*/  FSETP.GEU.AND P3, PT, |R21|.reuse, 1.469367938527859385e-39, PT ;  /* 0x001000001500780b */ /* 0x040fe40003f6e200 */
[----:B------:R-:W-:Y:S01]  /*51a0*/  LOP3.LUT R9, R8, 0x3ff00000, RZ, 0xfc, !PT ;  /* 0x3ff0000008097812 */ /* 0x000fe200078efcff */
[----:B------:R-:W-:Y:S01]  /*51b0*/  IMAD.MOV.U32 R8, RZ, RZ, R10 ;  /* 0x000000ffff087224 */ /* 0x000fe200078e000a */
[----:B------:R-:W-:Y:S02]  /*51c0*/  LOP3.LUT R3, R21, 0x7ff00000, RZ, 0xc0, !PT ;  /* 0x7ff0000015037812 */ /* 0x000fe400078ec0ff */
[----:B------:R-:W-:-:S03]  /*51d0*/  LOP3.LUT R6, R11, 0x7ff00000, RZ, 0xc0, !PT ;  /* 0x7ff000000b067812 */ /* 0x000fc600078ec0ff */
[----:B------:R-:W-:Y:S01]  /*51e0*/  @!P0 DMUL R8, R10, 8.98846567431157953865e+307 ;  /* 0x7fe000000a088828 */ /* 0x000fe20000000000 */
[----:B------:R-:W-:-:S03]  /*51f0*/  ISETP.GE.U32.AND P2, PT, R3, R6, PT ;  /* 0x000000060300720c */ /* 0x000fc60003f46070 */
[----:B------:R-:W-:Y:S01]  /*5200*/  @!P3 LOP3.LUT R0, R11, 0x7ff00000, RZ, 0xc0, !PT ;  /* 0x7ff000000b00b812 */ /* 0x000fe200078ec0ff */
[----:B------:R-:W-:Y:S01]  /*5210*/  @!P3 IMAD.MOV.U32 R26, RZ, RZ, RZ ;  /* 0x000000ffff1ab224 */ /* 0x000fe200078e00ff */
[----:B------:R-:W0:Y:S02]  /*5220*/  MUFU.RCP64H R25, R9 ;  /* 0x0000000900197308 */ /* 0x000e240000001800 */
[----:B------:R-:W-:Y:S02]  /*5230*/  @!P3 ISETP.GE.U32.AND P4, PT, R3, R0, PT ;  /* 0x000000000300b20c */ /* 0x000fe40003f86070 */
[----:B------:R-:W-:Y:S02]  /*5240*/  MOV R0, 0x1ca00000 ;  /* 0x1ca0000000007802 */ /* 0x000fe40000000f00 */
[----:B------:R-:W-:Y:S02]  /*5250*/  @!P0 LOP3.LUT R6, R9, 0x7ff00000, RZ, 0xc0, !PT ;  /* 0x7ff0000009068812 */ /* 0x000fe400078ec0ff */
[----:B------:R-:W-:-:S02]  /*5260*/  @!P3 SEL R13, R0, 0x63400000, !P4 ;  /* 0x63400000000db807 */ /* 0x000fc40006000000 */
[----:B------:R-:W-:Y:S02]  /*5270*/  IADD3 R36, PT, PT, R6, -0x1, RZ ;  /* 0xffffffff06247810 */ /* 0x000fe40007ffe0ff */
[----:B------:R-:W-:-:S04]  /*5280*/  @!P3 LOP3.LUT R13, R13, 0x80000000, R21, 0xf8, !PT ;  /* 0x800000000d0db812 */ /* 0x000fc800078ef815 */
[----:B------:R-:W-:Y:S01]  /*5290*/  @!P3 LOP3.LUT R27, R13, 0x100000, RZ, 0xfc, !PT ;  /* 0x001000000d1bb812 */ /* 0x000fe200078efcff */
[----:B0-----:R-:W-:Y:S01]  /*52a0*/  DFMA R22, R24, -R8, 1 ;  /* 0x3ff000001816742b */ /* 0x001fe20000000808 */
[----:B------:R-:W-:-:S07]  /*52b0*/  IMAD.MOV.U32 R13, RZ, RZ, R3 ;  /* 0x000000ffff0d7224 */ /* 0x000fce00078e0003 */
[----:B------:R-:W-:-:S08]  /*52c0*/  DFMA R22, R22, R22, R22 ;  /* 0x000000161616722b */ /* 0x000fd00000000016 */
[----:B------:R-:W-:Y:S01]  /*52d0*/  DFMA R24, R24, R22, R24 ;  /* 0x000000161818722b */ /* 0x000fe20000000018 */
[----:B------:R-:W-:Y:S01]  /*52e0*/  SEL R23, R0, 0x63400000, !P2 ;  /* 0x6340000000177807 */ /* 0x000fe20005000000 */
[----:B------:R-:W-:-:S03]  /*52f0*/  IMAD.MOV.U32 R22, RZ, RZ, R20 ;  /* 0x000000ffff167224 */ /* 0x000fc600078e0014 */
[----:B------:R-:W-:-:S03]  /*5300*/  LOP3.LUT R23, R23, 0x800fffff, R21, 0xf8, !PT ;  /* 0x800fffff17177812 */ /* 0x000fc600078ef815 */
[----:B------:R-:W-:-:S03]  /*5310*/  DFMA R28, R24, -R8, 1 ;  /* 0x3ff00000181c742b */ /* 0x000fc60000000808 */
[----:B------:R-:W-:-:S05]  /*5320*/  @!P3 DFMA R22, R22, 2, -R26 ;  /* 0x400000001616b82b */ /* 0x000fca000000081a */
[----:B------:R-:W-:-:S05]  /*5330*/  DFMA R28, R24, R28, R24 ;  /* 0x0000001c181c722b */ /* 0x000fca0000000018 */
[----:B------:R-:W-:-:S03]  /*5340*/  @!P3 LOP3.LUT R13, R23, 0x7ff00000, RZ, 0xc0, !PT ;  /* 0x7ff00000170db812 */ /* 0x000fc600078ec0ff */
[----:B------:R-:W-:Y:S02]  /*5350*/  DMUL R24, R28, R22 ;  /* 0x000000161c187228 */ /* 0x000fe40000000000 */
[----:B------:R-:W-:-:S05]  /*5360*/  VIADD R26, R13, 0xffffffff ;  /* 0xffffffff0d1a7836 */ /* 0x000fca0000000000 */
[----:B------:R-:W-:Y:S01]  /*5370*/  ISETP.GT.U32.AND P0, PT, R26, 0x7feffffe, PT ;  /* 0x7feffffe1a00780c */ /* 0x000fe20003f04070 */
[----:B------:R-:W-:-:S03]  /*5380*/  DFMA R26, R24, -R8, R22 ;  /* 0x80000008181a722b */ /* 0x000fc60000000016 */
[----:B------:R-:W-:-:S05]  /*5390*/  ISETP.GT.U32.OR P0, PT, R36, 0x7feffffe, P0 ;  /* 0x7feffffe2400780c */ /* 0x000fca0000704470 */
[----:B------:R-:W-:-:S08]  /*53a0*/  DFMA R26, R28, R26, R24 ;  /* 0x0000001a1c1a722b */ /* 0x000fd00000000018 */
[----:B------:R-:W-:Y:S05]  /*53b0*/  @P0 BRA `(.L_x_99) ;  /* 0x00000000006c0947 */ /* 0x000fea0003800000 */
[----:B------:R-:W-:-:S04]  /*53c0*/  LOP3.LUT R20, R11, 0x7ff00000, RZ, 0xc0, !PT ;  /* 0x7ff000000b147812 */ /* 0x000fc800078ec0ff */
[CC--:B------:R-:W-:Y:S02]  /*53d0*/  VIADDMNMX R6, R3.reuse, -R20.reuse, 0xb9600000, !PT ;  /* 0xb960000003067446 */ /* 0x0c0fe40007800914 */
[----:B------:R-:W-:Y:S01]  /*53e0*/  ISETP.GE.U32.AND P0, PT, R3, R20, PT ;  /* 0x000000140300720c */ /* 0x000fe20003f06070 */
[----:B------:R-:W-:Y:S01]  /*53f0*/  IMAD.MOV.U32 R20, RZ, RZ, RZ ;  /* 0x000000ffff147224 */ /* 0x000fe200078e00ff */
[----:B------:R-:W-:Y:S02]  /*5400*/  VIMNMX R6, PT, PT, R6, 0x46a00000, PT ;  /* 0x46a0000006067848 */ /* 0x000fe40003fe0100 */
[----:B------:R-:W-:-:S05]  /*5410*/  SEL R3, R0, 0x63400000, !P0 ;  /* 0x6340000000037807 */ /* 0x000fca0004000000 */
[----:B------:R-:W-:-:S04]  /*5420*/  IMAD.IADD R0, R6, 0x1, -R3 ;  /* 0x0000000106007824 */ /* 0x000fc800078e0a03 */
[----:B------:R-:W-:-:S06]  /*5430*/  VIADD R21, R0, 0x7fe00000 ;  /* 0x7fe0000000157836 */ /* 0x000fcc0000000000 */
[----:B------:R-:W-:-:S10]  /*5440*/  DMUL R24, R26, R20 ;  /* 0x000000141a187228 */ /* 0x000fd40000000000 */
[----:B------:R-:W-:-:S13]  /*5450*/  FSETP.GTU.AND P0, PT, |R25|, 1.469367938527859385e-39, PT ;  /* 0x001000001900780b */ /* 0x000fda0003f0c200 */
[----:B------:R-:W-:Y:S05]  /*5460*/  @P0 BRA `(.L_x_100) ;  /* 0x0000000000940947 */ /* 0x000fea0003800000 */
[----:B------:R-:W-:Y:S01]  /*5470*/  DFMA R8, R26, -R8, R22 ;  /* 0x800000081a08722b */ /* 0x000fe20000000016 */
[----:B------:R-:W-:-:S09]  /*5480*/  IMAD.MOV.U32 R20, RZ, RZ, RZ ;  /* 0x000000ffff147224 */ /* 0x000fd200078e00ff */
[C---:B------:R-:W-:Y:S02]  /*5490*/  FSETP.NEU.AND P0, PT, R9.reuse, RZ, PT ;  /* 0x000000ff0900720b */ /* 0x040fe40003f0d000 */
[----:B------:R-:W-:-:S04]  /*54a0*/  LOP3.LUT R11, R9, 0x80000000, R11, 0x48, !PT ;  /* 0x80000000090b7812 */ /* 0x000fc800078e480b */
[----:B------:R-:W-:-:S07]  /*54b0*/  LOP3.LUT R21, R11, R21, RZ, 0xfc, !PT ;  /* 0x000000150b157212 */ /* 0x000fce00078efcff */
[----:B------:R-:W-:Y:S05]  /*54c0*/  @!P0 BRA `(.L_x_100) ;  /* 0x00000000007c8947 */ /* 0x000fea0003800000 */
[C---:B------:R-:W-:Y:S01]  /*54d0*/  IADD3 R9, PT, PT, -R0.reuse, RZ, RZ ;  /* 0x000000ff00097210 */ /* 0x040fe20007ffe1ff */
[----:B------:R-:W-:Y:S01]  /*54e0*/  IMAD.MOV.U32 R8, RZ, RZ, RZ ;  /* 0x000000ffff087224 */ /* 0x000fe200078e00ff */
[----:B------:R-:W-:Y:S01]  /*54f0*/  DMUL.RP R20, R26, R20 ;  /* 0x000000141a147228 */ /* 0x000fe20000008000 */
[----:B------:R-:W-:-:S04]  /*5500*/  IADD3 R3, PT, PT, -R0, -0x43300000, RZ ;  /* 0xbcd0000000037810 */ /* 0x000fc80007ffe1ff */
[----:B------:R-:W-:-:S05]  /*5510*/  DFMA R8, R24, -R8, R26 ;  /* 0x800000081808722b */ /* 0x000fca000000001a */
[----:B------:R-:W-:-:S05]  /*5520*/  LOP3.LUT R11, R21, R11, RZ, 0x3c, !PT ;  /* 0x0000000b150b7212 */ /* 0x000fca00078e3cff */
[----:B------:R-:W-:-:S04]  /*5530*/  FSETP.NEU.AND P0, PT, |R9|, R3, PT ;  /* 0x000000030900720b */ /* 0x000fc80003f0d200 */
[----:B------:R-:W-:Y:S02]  /*5540*/  FSEL R24, R20, R24, !P0 ;  /* 0x0000001814187208 */ /* 0x000fe40004000000 */
[----:B------:R-:W-:Y:S01]  /*5550*/  FSEL R25, R11, R25, !P0 ;  /* 0x000000190b197208 */ /* 0x000fe20004000000 */
[----:B------:R-:W-:Y:S06]  /*5560*/  BRA `(.L_x_100) ;  /* 0x0000000000547947 */ /* 0x000fec0003800000 */
.L_x_99:
[----:B------:R-:W-:-:S14]  /*5570*/  DSETP.NAN.AND P0, PT, R20, R20, PT ;  /* 0x000000141400722a */ /* 0x000fdc0003f08000 */
[----:B------:R-:W-:Y:S05]  /*5580*/  @P0 BRA `(.L_x_101) ;  /* 0x0000000000440947 */ /* 0x000fea0003800000 */
[----:B------:R-:W-:-:S14]  /*5590*/  DSETP.NAN.AND P0, PT, R10, R10, PT ;  /* 0x0000000a0a00722a */ /* 0x000fdc0003f08000 */
[----:B------:R-:W-:Y:S05]  /*55a0*/  @P0 BRA `(.L_x_102) ;  /* 0x0000000000300947 */ /* 0x000fea0003800000 */
[----:B------:R-:W-:Y:S01]  /*55b0*/  ISETP.NE.AND P0, PT, R13, R6, PT ;  /* 0x000000060d00720c */ /* 0x000fe20003f05270 */
[----:B------:R-:W-:Y:S02]  /*55c0*/  IMAD.MOV.U32 R24, RZ, RZ, 0x0 ;  /* 0x00000000ff187424 */ /* 0x000fe400078e00ff */
[----:B------:R-:W-:-:S10]  /*55d0*/  IMAD.MOV.U32 R25, RZ, RZ, -0x80000 ;  /* 0xfff80000ff197424 */ /* 0x000fd400078e00ff */
[----:B------:R-:W-:Y:S05]  /*55e0*/  @!P0 BRA `(.L_x_100) ;  /* 0x0000000000348947 */ /* 0x000fea0003800000 */
[----:B------:R-:W-:Y:S02]  /*55f0*/  ISETP.NE.AND P0, PT, R13, 0x7ff00000, PT ;  /* 0x7ff000000d00780c */ /* 0x000fe40003f05270 */
[----:B------:R-:W-:Y:S02]  /*5600*/  LOP3.LUT R25, R21, 0x80000000, R11, 0x48, !PT ;  /* 0x8000000015197812 */ /* 0x000fe400078e480b */
[----:B------:R-:W-:-:S13]  /*5610*/  ISETP.EQ.OR P0, PT, R6, RZ, !P0 ;  /* 0x000000ff0600720c */ /* 0x000fda0004702670 */
[----:B------:R-:W-:Y:S01]  /*5620*/  @P0 LOP3.LUT R0, R25, 0x7ff00000, RZ, 0xfc, !PT ;  /* 0x7ff0000019000812 */ /* 0x000fe200078efcff */
[----:B------:R-:W-:Y:S01]  /*5630*/  @!P0 IMAD.MOV.U32 R24, RZ, RZ, RZ ;  /* 0x000000ffff188224 */ /* 0x000fe200078e00ff */
[----:B------:R-:W-:-:S03]  /*5640*/  @P0 MOV R24, RZ ;  /* 0x000000ff00180202 */ /* 0x000fc60000000f00 */
[----:B------:R-:W-:Y:S01]  /*5650*/  @P0 IMAD.MOV.U32 R25, RZ, RZ, R0 ;  /* 0x000000ffff190224 */ /* 0x000fe200078e0000 */
[----:B------:R-:W-:Y:S06]  /*5660*/  BRA `(.L_x_100) ;  /* 0x0000000000147947 */ /* 0x000fec0003800000 */
.L_x_102:
[----:B------:R-:W-:Y:S01]  /*5670*/  LOP3.LUT R25, R11, 0x80000, RZ, 0xfc, !PT ;  /* 0x000800000b197812 */ /* 0x000fe200078efcff */
[----:B------:R-:W-:Y:S01]  /*5680*/  IMAD.MOV.U32 R24, RZ, RZ, R10 ;  /* 0x000000ffff187224 */ /* 0x000fe200078e000a */
[----:B------:R-:W-:Y:S06]  /*5690*/  BRA `(.L_x_100) ;  /* 0x0000000000087947 */ /* 0x000fec0003800000 */
.L_x_101:
[----:B------:R-:W-:Y:S01]  /*56a0*/  LOP3.LUT R25, R21, 0x80000, RZ, 0xfc, !PT ;  /* 0x0008000015197812 */ /* 0x000fe200078efcff */
[----:B------:R-:W-:-:S07]  /*56b0*/  IMAD.MOV.U32 R24, RZ, RZ, R20 ;  /* 0x000000ffff187224 */ /* 0x000fce00078e0014 */
.L_x_100:
[----:B------:R-:W-:Y:S05]  /*56c0*/  BSYNC.RECONVERGENT B3 ;  /* 0x0000000000037941 */ /* 0x000fea0003800200 */
.L_x_98:
[----:B------:R-:W-:Y:S01]  /*56d0*/  IMAD.MOV.U32 R8, RZ, RZ, R4 ;  /* 0x000000ffff087224 */ /* 0x000fe200078e0004 */
[----:B------:R-:W-:Y:S01]  /*56e0*/  MOV R11, R25 ;  /* 0x00000019000b7202 */ /* 0x000fe20000000f00 */
[----:B------:R-:W-:Y:S02]  /*56f0*/  IMAD.MOV.U32 R9, RZ, RZ, 0x0 ;  /* 0x00000000ff097424 */ /* 0x000fe400078e00ff */
[----:B------:R-:W-:Y:S02]  /*5700*/  IMAD.MOV.U32 R6, RZ, RZ, R24 ;  /* 0x000000ffff067224 */ /* 0x000fe400078e0018 */
[----:B------:R-:W-:Y:S05]  /*5710*/  RET.REL.NODEC R8 `(_Z7GPR_gpuPdS_S_S_PiS0_dS_ii) ;  /* 0xffffffa808387950 */ /* 0x000fea0003c3ffff */
        .type           $_Z7GPR_gpuPdS_S_S_PiS0_dS_ii$__internal_accurate_pow,@function
        .size           $_Z7GPR_gpuPdS_S_S_PiS0_dS_ii$__internal_accurate_pow,(.L_x_106 - $_Z7GPR_gpuPdS_S_S_PiS0_dS_ii$__internal_accurate_pow)
$_Z7GPR_gpuPdS_S_S_PiS0_dS_ii$__internal_accurate_pow:
[----:B------:R-:W-:Y:S01]  /*5720*/  ISETP.GT.U32.AND P0, PT, R3, 0xfffff, PT ;  /* 0x000fffff0300780c */ /* 0x000fe20003f04070 */
[----:B------:R-:W-:Y:S01]  /*5730*/  IMAD.MOV.U32 R20, RZ, RZ, R22 ;  /* 0x000000ffff147224 */ /* 0x000fe200078e0016 */
[----:B------:R-:W-:Y:S01]  /*5740*/  MOV R4, R3 ;  /* 0x0000000300047202 */ /* 0x000fe20000000f00 */
[--C-:B------:R-:W-:Y:S01]  /*5750*/  IMAD.MOV.U32 R21, RZ, RZ, R3.reuse ;  /* 0x000000ffff157224 */ /* 0x100fe200078e0003 */
[----:B------:R-:W-:Y:S01]  /*5760*/  MOV R24, RZ ;  /* 0x000000ff00187202 */ /* 0x000fe20000000f00 */
[----:B------:R-:W-:Y:S01]  /*5770*/  IMAD.MOV.U32 R28, RZ, RZ, 0x41ad3b5a ;  /* 0x41ad3b5aff1c7424 */ /* 0x000fe200078e00ff */
[----:B------:R-:W-:Y:S01]  /*5780*/  UMOV UR8, 0x7d2cafe2 ;  /* 0x7d2cafe200087882 */ /* 0x000fe20000000000 */
[----:B------:R-:W-:Y:S01]  /*5790*/  IMAD.MOV.U32 R29, RZ, RZ, 0x3ed0f5d2 ;  /* 0x3ed0f5d2ff1d7424 */ /* 0x000fe200078e00ff */
[----:B------:R-:W-:Y:S01]  /*57a0*/  UMOV UR9, 0x3eb0f5ff ;  /* 0x3eb0f5ff00097882 */ /* 0x000fe20000000000 */
[----:B------:R-:W-:Y:S01]  /*57b0*/  SHF.R.U32.HI R3, RZ, 0x14, R3 ;  /* 0x00000014ff037819 */ /* 0x000fe20000011603 */
[----:B------:R-:W-:Y:S01]  /*57c0*/  UMOV UR10, 0x3b39803f ;  /* 0x3b39803f000a7882 */ /* 0x000fe20000000000 */
[----:B------:R-:W-:-:S02]  /*57d0*/  UMOV UR11, 0x3c7abc9e ;  /* 0x3c7abc9e000b7882 */ /* 0x000fc40000000000 */
[----:B------:R-:W-:-:S10]  /*57e0*/  @!P0 DMUL R36, R20, 1.80143985094819840000e+16 ;  /* 0x4350000014248828 */ /* 0x000fd40000000000 */
[----:B------:R-:W-:Y:S01]  /*57f0*/  @!P0 IMAD.MOV.U32 R4, RZ, RZ, R37 ;  /* 0x000000ffff048224 */ /* 0x000fe200078e0025 */
[----:B------:R-:W-:Y:S01]  /*5800*/  @!P0 LEA.HI R3, R37, 0xffffffca, RZ, 0xc ;  /* 0xffffffca25038811 */ /* 0x000fe200078f60ff */
[----:B------:R-:W-:-:S03]  /*5810*/  @!P0 IMAD.MOV.U32 R22, RZ, RZ, R36 ;  /* 0x000000ffff168224 */ /* 0x000fc600078e0024 */
[----:B------:R-:W-:-:S04]  /*5820*/  LOP3.LUT R4, R4, 0x800fffff, RZ, 0xc0, !PT ;  /* 0x800fffff04047812 */ /* 0x000fc800078ec0ff */
[----:B------:R-:W-:-:S04]  /*5830*/  LOP3.LUT R23, R4, 0x3ff00000, RZ, 0xfc, !PT ;  /* 0x3ff0000004177812 */ /* 0x000fc800078efcff */
[----:B------:R-:W-:-:S13]  /*5840*/  ISETP.GE.U32.AND P1, PT, R23, 0x3ff6a09f, PT ;  /* 0x3ff6a09f1700780c */ /* 0x000fda0003f26070 */
[----:B------:R-:W-:-:S04]  /*5850*/  @P1 VIADD R13, R23, 0xfff00000 ;  /* 0xfff00000170d1836 */ /* 0x000fc80000000000 */
[----:B------:R-:W-:-:S06]  /*5860*/  @P1 IMAD.MOV.U32 R23, RZ, RZ, R13 ;  /* 0x000000ffff171224 */ /* 0x000fcc00078e000d */
[C---:B------:R-:W-:Y:S02]  /*5870*/  DADD R26, R22.reuse, 1 ;  /* 0x3ff00000161a7429 */ /* 0x040fe40000000000 */
[----:B------:R-:W-:-:S04]  /*5880*/  DADD R22, R22, -1 ;  /* 0xbff0000016167429 */ /* 0x000fc80000000000 */
[----:B------:R-:W0:Y:S02]  /*5890*/  MUFU.RCP64H R25, R27 ;  /* 0x0000001b00197308 */ /* 0x000e240000001800 */
[----:B0-----:R-:W-:-:S08]  /*58a0*/  DFMA R20, -R26, R24, 1 ;  /* 0x3ff000001a14742b */ /* 0x001fd00000000118 */
[----:B------:R-:W-:-:S08]  /*58b0*/  DFMA R20, R20, R20, R20 ;  /* 0x000000141414722b */ /* 0x000fd00000000014 */
[----:B------:R-:W-:-:S08]  /*58c0*/  DFMA R24, R24, R20, R24 ;  /* 0x000000141818722b */ /* 0x000fd00000000018 */
[----:B------:R-:W-:-:S08]  /*58d0*/  DMUL R20, R22, R24 ;  /* 0x0000001816147228 */ /* 0x000fd00000000000 */
[----:B------:R-:W-:-:S08]  /*58e0*/  DFMA R20, R22, R24, R20 ;  /* 0x000000181614722b */ /* 0x000fd00000000014 */
[----:B------:R-:W-:-:S08]  /*58f0*/  DMUL R38, R20, R20 ;  /* 0x0000001414267228 */ /* 0x000fd00000000000 */
[----:B------:R-:W-:Y:S01]  /*5900*/  DFMA R26, R38, UR8, R28 ;  /* 0x00000008261a7c2b */ /* 0x000fe2000800001c */
[----:B------:R-:W-:Y:S01]  /*5910*/  UMOV UR8, 0x75488a3f ;  /* 0x75488a3f00087882 */ /* 0x000fe20000000000 */
[----:B------:R-:W-:Y:S01]  /*5920*/  UMOV UR9, 0x3ef3b20a ;  /* 0x3ef3b20a00097882 */ /* 0x000fe20000000000 */
[----:B------:R-:W-:-:S05]  /*5930*/  DADD R28, R22, -R20 ;  /* 0x00000000161c7229 */ /* 0x000fca0000000814 */
[----:B------:R-:W-:Y:S01]  /*5940*/  DFMA R26, R38, R26, UR8 ;  /* 0x00000008261a7e2b */ /* 0x000fe2000800001a */
[----:B------:R-:W-:Y:S01]  /*5950*/  UMOV UR8, 0xe4faecd5 ;  /* 0xe4faecd500087882 */ /* 0x000fe20000000000 */
[----:B------:R-:W-:Y:S01]  /*5960*/  UMOV UR9, 0x3f1745cd ;  /* 0x3f1745cd00097882 */ /* 0x000fe20000000000 */
[----:B------:R-:W-:-:S05]  /*5970*/  DADD R40, R28, R28 ;  /* 0x000000001c287229 */ /* 0x000fca000000001c */
[----:B------:R-:W-:Y:S01]  /*5980*/  DFMA R26, R38, R26, UR8 ;  /* 0x00000008261a7e2b */ /* 0x000fe2000800001a */
[----:B------:R-:W-:Y:S01]  /*5990*/  UMOV UR8, 0x258a578b ;  /* 0x258a578b00087882 */ /* 0x000fe20000000000 */
[----:B------:R-:W-:Y:S01]  /*59a0*/  UMOV UR9, 0x3f3c71c7 ;  /* 0x3f3c71c700097882 */ /* 0x000fe20000000000 */
[----:B------:R-:W-:-:S05]  /*59b0*/  DFMA R40, R22, -R20, R40 ;  /* 0x800000141628722b */ /* 0x000fca0000000028 */
[----:B------:R-:W-:Y:S01]  /*59c0*/  DFMA R26, R38, R26, UR8 ;  /* 0x00000008261a7e2b */ /* 0x000fe2000800001a */
[----:B------:R-:W-:Y:S01]  /*59d0*/  UMOV UR8, 0x9242b910 ;  /* 0x9242b91000087882 */ /* 0x000fe20000000000 */
[----:B------:R-:W-:Y:S01]  /*59e0*/  UMOV UR9, 0x3f624924 ;  /* 0x3f62492400097882 */ /* 0x000fe20000000000 */
[----:B------:R-:W-:-:S05]  /*59f0*/  DMUL R24, R24, R40 ;  /* 0x0000002818187228 */ /* 0x000fca0000000000 */
[----:B------:R-:W-:Y:S01]  /*5a00*/  DFMA R26, R38, R26, UR8 ;  /* 0x00000008261a7e2b */ /* 0x000fe2000800001a */
[----:B------:R-:W-:Y:S01]  /*5a10*/  UMOV UR8, 0x99999dfb ;  /* 0x99999dfb00087882 */ /* 0x000fe20000000000 */
[----:B------:R-:W-:-:S03]  /*5a20*/  UMOV UR9, 0x3f899999 ;  /* 0x3f89999900097882 */ /* 0x000fc60000000000 */
[----:B------:R-:W-:Y:S02]  /*5a30*/  VIADD R37, R25, 0x100000 ;  /* 0x0010000019257836 */ /* 0x000fe40000000000 */
[----:B------:R-:W-:Y:S01]  /*5a40*/  IMAD.MOV.U32 R36, RZ, RZ, R24 ;  /* 0x000000ffff247224 */ /* 0x000fe200078e0018 */
[----:B------:R-:W-:Y:S01]  /*5a50*/  DFMA R28, R38, R26, UR8 ;  /* 0x00000008261c7e2b */ /* 0x000fe2000800001a */
[----:B------:R-:W-:Y:S01]  /*5a60*/  UMOV UR8, 0x55555555 ;  /* 0x5555555500087882 */ /* 0x000fe20000000000 */
[----:B------:R-:W-:Y:S01]  /*5a70*/  UMOV UR9, 0x3fb55555 ;  /* 0x3fb5555500097882 */ /* 0x000fe20000000000 */
[----:B------:R-:W-:-:S05]  /*5a80*/  DMUL R26, R20, R20 ;  /* 0x00000014141a7228 */ /* 0x000fca0000000000 */
[----:B------:R-:W-:-:S08]  /*5a90*/  DFMA R22, R38, R28, UR8 ;  /* 0x0000000826167e2b */ /* 0x000fd0000800001c */
[----:B------:R-:W-:Y:S01]  /*5aa0*/  DADD R40, -R22, UR8 ;  /* 0x0000000816287e29 */ /* 0x000fe20008000100 */
[----:B------:R-:W-:Y:S01]  /*5ab0*/  UMOV UR8, 0xb9e7b0 ;  /* 0x00b9e7b000087882 */ /* 0x000fe20000000000 */
[----:B------:R-:W-:-:S06]  /*5ac0*/  UMOV UR9, 0x3c46a4cb ;  /* 0x3c46a4cb00097882 */ /* 0x000fcc0000000000 */
[----:B------:R-:W-:Y:S02]  /*5ad0*/  DFMA R38, R38, R28, R40 ;  /* 0x0000001c2626722b */ /* 0x000fe40000000028 */
[C---:B------:R-:W-:Y:S02]  /*5ae0*/  DFMA R40, R20.reuse, R20, -R26 ;  /* 0x000000141428722b */ /* 0x040fe4000000081a */
[----:B------:R-:W-:-:S04]  /*5af0*/  DMUL R28, R20, R26 ;  /* 0x0000001a141c7228 */ /* 0x000fc80000000000 */
[----:B------:R-:W-:Y:S01]  /*5b00*/  DADD R38, R38, -UR8 ;  /* 0x8000000826267e29 */ /* 0x000fe20008000000 */
[----:B------:R-:W-:Y:S01]  /*5b10*/  UMOV UR8, 0x80000000 ;  /* 0x8000000000087882 */ /* 0x000fe20000000000 */
[C---:B------:R-:W-:Y:S01]  /*5b20*/  DFMA R36, R20.reuse, R36, R40 ;  /* 0x000000241424722b */ /* 0x040fe20000000028 */
[----:B------:R-:W-:Y:S01]  /*5b30*/  UMOV UR9, 0x43300000 ;  /* 0x4330000000097882 */ /* 0x000fe20000000000 */
[----:B------:R-:W-:-:S08]  /*5b40*/  DFMA R40, R20, R26, -R28 ;  /* 0x0000001a1428722b */ /* 0x000fd0000000081c */
[----:B------:R-:W-:Y:S02]  /*5b50*/  DFMA R40, R24, R26, R40 ;  /* 0x0000001a1828722b */ /* 0x000fe40000000028 */
[----:B------:R-:W-:-:S06]  /*5b60*/  DADD R26, R22, R38 ;  /* 0x00000000161a7229 */ /* 0x000fcc0000000026 */
[----:B------:R-:W-:Y:S02]  /*5b70*/  DFMA R36, R20, R36, R40 ;  /* 0x000000241424722b */ /* 0x000fe40000000028 */
[----:B------:R-:W-:Y:S02]  /*5b80*/  DADD R40, R22, -R26 ;  /* 0x0000000016287229 */ /* 0x000fe4000000081a */
[----:B------:R-:W-:-:S06]  /*5b90*/  DMUL R22, R26, R28 ;  /* 0x0000001c1a167228 */ /* 0x000fcc0000000000 */
[----:B------:R-:W-:Y:S02]  /*5ba0*/  DADD R38, R38, R40 ;  /* 0x0000000026267229 */ /* 0x000fe40000000028 */
[----:B------:R-:W-:-:S08]  /*5bb0*/  DFMA R40, R26, R28, -R22 ;  /* 0x0000001c1a28722b */ /* 0x000fd00000000816 */
[----:B------:R-:W-:-:S08]  /*5bc0*/  DFMA R36, R26, R36, R40 ;  /* 0x000000241a24722b */ /* 0x000fd00000000028 */
[----:B------:R-:W-:-:S08]  /*5bd0*/  DFMA R36, R38, R28, R36 ;  /* 0x0000001c2624722b */ /* 0x000fd00000000024 */
[----:B------:R-:W-:-:S08]  /*5be0*/  DADD R28, R22, R36 ;  /* 0x00000000161c7229 */ /* 0x000fd00000000024 */
[--C-:B------:R-:W-:Y:S02]  /*5bf0*/  DADD R26, R20, R28.reuse ;  /* 0x00000000141a7229 */ /* 0x100fe4000000001c */
[----:B------:R-:W-:-:S06]  /*5c00*/  DADD R22, R22, -R28 ;  /* 0x0000000016167229 */ /* 0x000fcc000000081c */
[----:B------:R-:W-:Y:S02]  /*5c10*/  DADD R20, R20, -R26 ;  /* 0x0000000014147229 */ /* 0x000fe4000000081a */
[----:B------:R-:W-:-:S06]  /*5c20*/  DADD R22, R36, R22 ;  /* 0x0000000024167229 */ /* 0x000fcc0000000016 */
[----:B------:R-:W-:-:S08]  /*5c30*/  DADD R20, R28, R20 ;  /* 0x000000001c147229 */ /* 0x000fd00000000014 */
[----:B------:R-:W-:Y:S01]  /*5c40*/  DADD R20, R22, R20 ;  /* 0x0000000016147229 */ /* 0x000fe20000000014 */
[C---:B------:R-:W-:Y:S01]  /*5c50*/  IADD3 R22, PT, PT, R3.reuse, -0x3ff, RZ ;  /* 0xfffffc0103167810 */ /* 0x040fe20007ffe0ff */
[----:B------:R-:W-:Y:S02]  /*5c60*/  @P1 VIADD R22, R3, 0xfffffc02 ;  /* 0xfffffc0203161836 */ /* 0x000fe40000000000 */
[----:B------:R-:W-:-:S04]  /*5c70*/  IMAD.MOV.U32 R23, RZ, RZ, 0x43300000 ;  /* 0x43300000ff177424 */ /* 0x000fc800078e00ff */
[----:B------:R-:W-:Y:S01]  /*5c80*/  DADD R24, R24, R20 ;  /* 0x0000000018187229 */ /* 0x000fe20000000014 */
[----:B------:R-:W-:-:S06]  /*5c90*/  LOP3.LUT R22, R22, 0x80000000, RZ, 0x3c, !PT ;  /* 0x8000000016167812 */ /* 0x000fcc00078e3cff */
[----:B------:R-:W-:Y:S01]  /*5ca0*/  DADD R22, R22, -UR8 ;  /* 0x8000000816167e29 */ /* 0x000fe20008000000 */
[----:B------:R-:W-:Y:S01]  /*5cb0*/  UMOV UR8, 0xfefa39ef ;  /* 0xfefa39ef00087882 */ /* 0x000fe20000000000 */
[----:B------:R-:W-:Y:S01]  /*5cc0*/  DADD R28, R26, R24 ;  /* 0x000000001a1c7229 */ /* 0x000fe20000000018 */
[----:B------:R-:W-:-:S07]  /*5cd0*/  UMOV UR9, 0x3fe62e42 ;  /* 0x3fe62e4200097882 */ /* 0x000fce0000000000 */
[--C-:B------:R-:W-:Y:S02]  /*5ce0*/  DFMA R20, R22, UR8, R28.reuse ;  /* 0x0000000816147c2b */ /* 0x100fe4000800001c */
[----:B------:R-:W-:-:S06]  /*5cf0*/  DADD R26, R26, -R28 ;  /* 0x000000001a1a7229 */ /* 0x000fcc000000081c */
[----:B------:R-:W-:Y:S02]  /*5d00*/  DFMA R36, R22, -UR8, R20 ;  /* 0x8000000816247c2b */ /* 0x000fe40008000014 */
[----:B------:R-:W-:-:S06]  /*5d10*/  DADD R26, R24, R26 ;  /* 0x00000000181a7229 */ /* 0x000fcc000000001a */
[----:B------:R-:W-:-:S08]  /*5d20*/  DADD R36, -R28, R36 ;  /* 0x000000001c247229 */ /* 0x000fd00000000124 */
[----:B------:R-:W-:-:S08]  /*5d30*/  DADD R26, R26, -R36 ;  /* 0x000000001a1a7229 */ /* 0x000fd00000000824 */
[----:B------:R-:W-:-:S08]  /*5d40*/  DFMA R26, R22, UR10, R26 ;  /* 0x0000000a161a7c2b */ /* 0x000fd0000800001a */
[----:B------:R-:W-:-:S08]  /*5d50*/  DADD R22, R20, R26 ;  /* 0x0000000014167229 */ /* 0x000fd0000000001a */
[----:B------:R-:W-:Y:S02]  /*5d60*/  DADD R24, R20, -R22 ;  /* 0x0000000014187229 */ /* 0x000fe40000000816 */
[----:B------:R-:W-:-:S06]  /*5d70*/  DMUL R20, R22, 2 ;  /* 0x4000000016147828 */ /* 0x000fcc0000000000 */
[----:B------:R-:W-:Y:S02]  /*5d80*/  DADD R26, R26, R24 ;  /* 0x000000001a1a7229 */ /* 0x000fe40000000018 */
[----:B------:R-:W-:Y:S01]  /*5d90*/  DFMA R22, R22, 2, -R20 ;  /* 0x400000001616782b */ /* 0x000fe20000000814 */
[----:B------:R-:W-:Y:S02]  /*5da0*/  IMAD.MOV.U32 R24, RZ, RZ, 0x652b82fe ;  /* 0x652b82feff187424 */ /* 0x000fe400078e00ff */
[----:B------:R-:W-:-:S05]  /*5db0*/  IMAD.MOV.U32 R25, RZ, RZ, 0x3ff71547 ;  /* 0x3ff71547ff197424 */ /* 0x000fca00078e00ff */
[----:B------:R-:W-:-:S08]  /*5dc0*/  DFMA R26, R26, 2, R22 ;  /* 0x400000001a1a782b */ /* 0x000fd00000000016 */
[----:B------:R-:W-:-:S08]  /*5dd0*/  DADD R22, R20, R26 ;  /* 0x0000000014167229 */ /* 0x000fd0000000001a */
[----:B------:R-:W-:Y:S02]  /*5de0*/  DFMA R24, R22, R24, 6.75539944105574400000e+15 ;  /* 0x433800001618742b */ /* 0x000fe40000000018 */
[----:B------:R-:W-:Y:S01]  /*5df0*/  FSETP.GEU.AND P0, PT, |R23|, 4.1917929649353027344, PT ;  /* 0x4086232b1700780b */ /* 0x000fe20003f0e200 */
[----:B------:R-:W-:-:S05]  /*5e00*/  DADD R20, R20, -R22 ;  /* 0x0000000014147229 */ /* 0x000fca0000000816 */
[----:B------:R-:W-:-:S03]  /*5e10*/  DADD R28, R24, -6.75539944105574400000e+15 ;  /* 0xc3380000181c7429 */ /* 0x000fc60000000000 */
[----:B------:R-:W-:-:S05]  /*5e20*/  DADD R26, R26, R20 ;  /* 0x000000001a1a7229 */ /* 0x000fca0000000014 */
[----:B------:R-:W-:Y:S01]  /*5e30*/  DFMA R36, R28, -UR8, R22 ;  /* 0x800000081c247c2b */ /* 0x000fe20008000016 */
[----:B------:R-:W-:Y:S01]  /*5e40*/  UMOV UR8, 0x3b39803f ;  /* 0x3b39803f00087882 */ /* 0x000fe20000000000 */
[----:B------:R-:W-:-:S06]  /*5e50*/  UMOV UR9, 0x3c7abc9e ;  /* 0x3c7abc9e00097882 */ /* 0x000fcc0000000000 */
[----:B------:R-:W-:Y:S01]  /*5e60*/  DFMA R28, R28, -UR8, R36 ;  /* 0x800000081c1c7c2b */ /* 0x000fe20008000024 */
[----:B------:R-:W-:Y:S01]  /*5e70*/  UMOV UR8, 0x69ce2bdf ;  /* 0x69ce2bdf00087882 */ /* 0x000fe20000000000 */
[----:B------:R-:W-:Y:S01]  /*5e80*/  MOV R36, 0xfca213ea ;  /* 0xfca213ea00247802 */ /* 0x000fe20000000f00 */
[----:B------:R-:W-:Y:S01]  /*5e90*/  IMAD.MOV.U32 R37, RZ, RZ, 0x3e928af3 ;  /* 0x3e928af3ff257424 */ /* 0x000fe200078e00ff */
[----:B------:R-:W-:-:S05]  /*5ea0*/  UMOV UR9, 0x3e5ade15 ;  /* 0x3e5ade1500097882 */ /* 0x000fca0000000000 */
        /* <DEDUP_REMOVED lines=27> */
[----:B------:R-:W-:Y:S02]  /*6060*/  IMAD R21, R24, 0x100000, R29 ;  /* 0x0010000018157824 */ /* 0x000fe400078e021d */
[----:B------:R-:W-:Y:S01]  /*6070*/  IMAD.MOV.U32 R20, RZ, RZ, R28 ;  /* 0x000000ffff147224 */ /* 0x000fe200078e001c */
[----:B------:R-:W-:Y:S06]  /*6080*/  @!P0 BRA `(.L_x_103) ;  /* 0x0000000000308947 */ /* 0x000fec0003800000 */
[----:B------:R-:W-:Y:S01]  /*6090*/  FSETP.GEU.AND P1, PT, |R23|, 4.2275390625, PT ;  /* 0x408748001700780b */ /* 0x000fe20003f2e200 */
[C---:B------:R-:W-:Y:S02]  /*60a0*/  DADD R20, R22.reuse, +INF ;  /* 0x7ff0000016147429 */ /* 0x040fe40000000000 */
[----:B------:R-:W-:-:S08]  /*60b0*/  DSETP.GEU.AND P0, PT, R22, RZ, PT ;  /* 0x000000ff1600722a */ /* 0x000fd00003f0e000 */
[----:B------:R-:W-:Y:S02]  /*60c0*/  FSEL R20, R20, RZ, P0 ;  /* 0x000000ff14147208 */ /* 0x000fe40000000000 */
[----:B------:R-:W-:Y:S02]  /*60d0*/  @!P1 LEA.HI R3, R24, R24, RZ, 0x1 ;  /* 0x0000001818039211 */ /* 0x000fe400078f08ff */
[----:B------:R-:W-:Y:S02]  /*60e0*/  FSEL R21, R21, RZ, P0 ;  /* 0x000000ff15157208 */ /* 0x000fe40000000000 */
[----:B------:R-:W-:-:S04]  /*60f0*/  @!P1 SHF.R.S32.HI R3, RZ, 0x1, R3 ;  /* 0x00000001ff039819 */ /* 0x000fc80000011403 */
[----:B------:R-:W-:Y:S01]  /*6100*/  @!P1 LEA R29, R3, R29, 0x14 ;  /* 0x0000001d031d9211 */ /* 0x000fe200078ea0ff */
[----:B------:R-:W-:-:S05]  /*6110*/  @!P1 IMAD.IADD R22, R24, 0x1, -R3 ;  /* 0x0000000118169824 */ /* 0x000fca00078e0a03 */
[----:B------:R-:W-:Y:S01]  /*6120*/  @!P1 LEA R23, R22, 0x3ff00000, 0x14 ;  /* 0x3ff0000016179811 */ /* 0x000fe200078ea0ff */
[----:B------:R-:W-:-:S06]  /*6130*/  @!P1 IMAD.MOV.U32 R22, RZ, RZ, RZ ;  /* 0x000000ffff169224 */ /* 0x000fcc00078e00ff */
[----:B------:R-:W-:-:S11]  /*6140*/  @!P1 DMUL R20, R28, R22 ;  /* 0x000000161c149228 */ /* 0x000fd60000000000 */
.L_x_103:
[----:B------:R-:W-:Y:S02]  /*6150*/  DFMA R26, R26, R20, R20 ;  /* 0x000000141a1a722b */ /* 0x000fe40000000014 */
[----:B------:R-:W-:-:S08]  /*6160*/  DSETP.NEU.AND P0, PT, |R20|, +INF , PT ;  /* 0x7ff000001400742a */ /* 0x000fd00003f0d200 */
[----:B------:R-:W-:Y:S01]  /*6170*/  FSEL R3, R20, R26, !P0 ;  /* 0x0000001a14037208 */ /* 0x000fe20004000000 */
[----:B------:R-:W-:Y:S01]  /*6180*/  IMAD.MOV.U32 R20, RZ, RZ, R0 ;  /* 0x000000ffff147224 */ /* 0x000fe200078e0000 */
[----:B------:R-:W-:Y:S01]  /*6190*/  FSEL R4, R21, R27, !P0 ;  /* 0x0000001b15047208 */ /* 0x000fe20004000000 */
[----:B------:R-:W-:-:S04]  /*61a0*/  IMAD.MOV.U32 R21, RZ, RZ, 0x0 ;  /* 0x00000000ff157424 */ /* 0x000fc800078e00ff */
[----:B------:R-:W-:Y:S05]  /*61b0*/  RET.REL.NODEC R20 `(_Z7GPR_gpuPdS_S_S_PiS0_dS_ii) ;  /* 0xffffff9c14907950 */ /* 0x000fea0003c3ffff */
.L_x_104:
[----:B------:R-:W-:-:S00]  /*61c0*/  BRA `(.L_x_104) ;  /* 0xfffffffc00fc7947 */ /* 0x000fc0000383ffff */
[----:B------:R-:W-:-:S00]  /*61d0*/  NOP ;  /* 0x0000000000007918 */ /* 0x000fc00000000000 */
        /* <DEDUP_REMOVED lines=10> */
.L_x_106:


//--------------------- .nv.shared._Z7GPR_gpuPdS_S_S_PiS0_dS_ii --------------------------
	.section	.nv.shared._Z7GPR_gpuPdS_S_S_PiS0_dS_ii,"aw",@nobits
	.sectionflags	@""
	.align	16
.nv.shared._Z7GPR_gpuPdS_S_S_PiS0_dS_ii:
	.zero		1056


//--------------------- .nv.shared.reserved.0     --------------------------
	.section	.nv.shared.reserved.0,"aw",@nobits
	.weak		__nv_reservedSMEM_offset_0_alias
	.size		__nv_reservedSMEM_offset_0_alias, 0, 64
	.other		__nv_reservedSMEM_offset_0_alias,@"STO_CUDA_RESERVED_SHARED STV_DEFAULT"
__nv_reservedSMEM_offset_0_alias:
	.zero		0
	.zero		64


//--------------------- .nv.global                --------------------------
	.section	.nv.global,"aw",@nobits
	.align	4
.nv.global:
	.type		count,@object
	.size		count,(.L_0 - count)
count:
	.zero		4
.L_0:


//--------------------- .nv.constant0._Z7GPR_gpuPdS_S_S_PiS0_dS_ii --------------------------
	.section	.nv.constant0._Z7GPR_gpuPdS_S_S_PiS0_dS_ii,"a",@progbits
	.sectionflags	@""
	.align	4
.nv.constant0._Z7GPR_gpuPdS_S_S_PiS0_dS_ii:
	.zero		968


//--------------------- SYMBOLS --------------------------

	.type		.nv.reservedSmem.offset0,@object
	.size		.nv.reservedSmem.offset0,0x4
	.type		.nv.reservedSmem.cap,@object
	.size		.nv.reservedSmem.cap,0x4
	.type		malloc,@function
	.type		free,@function
